def gluon_tcgen05(
    a_ptr,
    b_ptr,
    c_ptr,
    M,
    N,
    K,
    stride_am,
    stride_bk,
    stride_cm,
    BLOCK_M: gl.constexpr,
    BLOCK_N: gl.constexpr,
    BLOCK_K: gl.constexpr,
    DTYPE: gl.constexpr,
    A_LAYOUT: gl.constexpr,
    B_LAYOUT: gl.constexpr,
    C_LAYOUT: gl.constexpr,
    B_SHAPE: gl.constexpr,
    TMEM_LAYOUT: gl.constexpr,
    TMEM_REG: gl.constexpr,
    TRANS_B: gl.constexpr,
    NUM_BUFFERS: gl.constexpr,
):
    a_desc = tma.make_tensor_descriptor(
        a_ptr, [M, K], [stride_am, 1], [BLOCK_M, BLOCK_K], A_LAYOUT
    )
    b_desc = tma.make_tensor_descriptor(
        b_ptr,
        [N, K] if TRANS_B else [K, N],
        [stride_bk, 1],
        B_SHAPE,
        B_LAYOUT,
    )
    c_desc = tma.make_tensor_descriptor(
        c_ptr, [M, N], [stride_cm, 1], [BLOCK_M, BLOCK_N], C_LAYOUT
    )

    a_bufs = gl.allocate_shared_memory(
        DTYPE, [NUM_BUFFERS, BLOCK_M, BLOCK_K], A_LAYOUT
    )
    b_bufs = gl.allocate_shared_memory(DTYPE, [NUM_BUFFERS] + B_SHAPE, B_LAYOUT)

    pid_m = gl.program_id(0)
    pid_n = gl.program_id(1)
    off_m = pid_m * BLOCK_M
    off_n = pid_n * BLOCK_N

    tma_bars = gl.allocate_shared_memory(
        gl.int64, [NUM_BUFFERS, 1], mbarrier.MBarrierLayout()
    )
    mma_bars = gl.allocate_shared_memory(
        gl.int64, [NUM_BUFFERS, 1], mbarrier.MBarrierLayout()
    )
    for i in gl.static_range(NUM_BUFFERS):
        mbarrier.init(tma_bars.index(i), count=1)
        mbarrier.init(mma_bars.index(i), count=1)

    acc_tmem = allocate_tensor_memory(gl.float32, [BLOCK_M, BLOCK_N], TMEM_LAYOUT)
    idx = 0
    phase = 0
    use_acc = False
    for k in range(0, K, BLOCK_K):
        a = a_bufs.index(idx)
        b = b_bufs.index(idx)
        tma_bar = tma_bars.index(idx)
        mma_bar = mma_bars.index(idx)
        mbarrier.expect(
            tma_bar, a_desc.block_type.nbytes + b_desc.block_type.nbytes
        )
        tma.async_copy_global_to_shared(a_desc, [off_m, k], tma_bar, a)
        tma.async_copy_global_to_shared(
            b_desc, [off_n, k] if TRANS_B else [k, off_n], tma_bar, b
        )
        mbarrier.wait(tma_bar, phase=phase)

        if TRANS_B:
            b = b.permute((1, 0))
        tcgen05_mma(a, b, acc_tmem, use_acc=use_acc)
        tcgen05_commit(mma_bar)
        mbarrier.wait(mma_bar, phase=phase)
        use_acc = True

        idx += 1
        if idx == NUM_BUFFERS:
            idx = 0
            phase ^= 1

    for i in gl.static_range(NUM_BUFFERS):
        mbarrier.invalidate(tma_bars.index(i))
        mbarrier.invalidate(mma_bars.index(i))

    acc = acc_tmem.load(TMEM_REG)
    c_smem = gl.allocate_shared_memory(DTYPE, [BLOCK_M, BLOCK_N], C_LAYOUT)
    c_smem.store(acc.to(DTYPE))
    fence_async_shared()
    tma.async_copy_shared_to_global(c_desc, [off_m, off_n], c_smem)
    tma.store_wait(pendings=0)

# config = {"BLOCK_K": 128, "BLOCK_M": 128, "BLOCK_N": 256, "arch": "sm_100", "dtype": "bf16", "num_buffers": 1, "num_warps": 8, "trans_b": 1}
# arch = sm_100


// ===== COMPILED SASS (sm_100a) =====

	.target	sm_100a

	.elftype	@"ET_EXEC"


//--------------------- .note.nv.tkinfo           --------------------------
	.section	.note.nv.tkinfo,"",@"SHT_NOTE"
	.sectionflags	@"SHF_NOTE_NV_TKINFO"
	.tkinfo
        /*0018*/ 	.word	0x00000081
        /*0030*/ 	.string	""
        /*0030*/ 	.string	"ptxas-blackwell"
        /*0030*/ 	.string	"Cuda compilation tools, release 12.9, V12.9.86"
        /*0030*/ 	.string	"Build cuda_12.9.r12.9/compiler.36037853_0"
        /*0030*/ 	.string	"-v  -suppress-debug-info  -lineinfo  -arch sm_100a "



//--------------------- .note.nv.cuver            --------------------------
	.section	.note.nv.cuver,"",@"SHT_NOTE"
	.sectionflags	@"SHF_NOTE_NV_CUVER"
        /*0018*/ 	.short	0x0001
        /*001a*/ 	.short	0x0064
        /*001c*/ 	.short	0x0001
        /*001e*/ 	.short	0x0000
        /*0020*/ 	.short	0x0001
        /*0022*/ 	.short	0x0000


//--------------------- .nv.info                  --------------------------
	.section	.nv.info,"",@"SHT_CUDA_INFO"
	.align	4


	//----- nvinfo : EIATTR_REGCOUNT
	.align		4
        /*0000*/ 	.byte	0x04, 0x2f
        /*0002*/ 	.short	(.L_4 - .L_3)
	.align		4
.L_3:
        /*0004*/ 	.word	index@(gluon_tcgen05)
        /*0008*/ 	.word	0x00000087


	//----- nvinfo : EIATTR_FRAME_SIZE
	.align		4
.L_4:
        /*000c*/ 	.byte	0x04, 0x11
        /*000e*/ 	.short	(.L_6 - .L_5)
	.align		4
.L_5:
        /*0010*/ 	.word	index@($__internal_2_$__cuda_sm10x_tcgen05_guardrail_trap_unallocated_columns_being_dealloced)
        /*0014*/ 	.word	0x00000000


	//----- nvinfo : EIATTR_FRAME_SIZE
	.align		4
.L_6:
        /*0018*/ 	.byte	0x04, 0x11
        /*001a*/ 	.short	(.L_8 - .L_7)
	.align		4
.L_7:
        /*001c*/ 	.word	index@($__internal_1_$__cuda_sm10x_tcgen05_guardrail_trap_phase_invalid_during_alloc)
        /*0020*/ 	.word	0x00000000


	//----- nvinfo : EIATTR_FRAME_SIZE
	.align		4
.L_8:
        /*0024*/ 	.byte	0x04, 0x11
        /*0026*/ 	.short	(.L_10 - .L_9)
	.align		4
.L_9:
        /*0028*/ 	.word	index@($__internal_0_$__cuda_sm10x_tcgen05_guardrail_trap_col_being_dealloced_not_returned_by_alloc)
        /*002c*/ 	.word	0x00000000


	//----- nvinfo : EIATTR_FRAME_SIZE
	.align		4
.L_10:
        /*0030*/ 	.byte	0x04, 0x11
        /*0032*/ 	.short	(.L_12 - .L_11)
	.align		4
.L_11:
        /*0034*/ 	.word	index@(gluon_tcgen05)
        /*0038*/ 	.word	0x00000000


	//----- nvinfo : EIATTR_MIN_STACK_SIZE
	.align		4
.L_12:
        /*003c*/ 	.byte	0x04, 0x12
        /*003e*/ 	.short	(.L_14 - .L_13)
	.align		4
.L_13:
        /*0040*/ 	.word	index@(gluon_tcgen05)
        /*0044*/ 	.word	0x00000000
.L_14:


//--------------------- .nv.info.gluon_tcgen05    --------------------------
	.section	.nv.info.gluon_tcgen05,"",@"SHT_CUDA_INFO"
	.sectionflags	@""
	.align	4


	//----- nvinfo : EIATTR_CUDA_API_VERSION
	.align		4
        /*0000*/ 	.byte	0x04, 0x37
        /*0002*/ 	.short	(.L_16 - .L_15)
.L_15:
        /*0004*/ 	.word	0x00000081


	//----- nvinfo : EIATTR_KPARAM_INFO
	.align		4
.L_16:
        /*0008*/ 	.byte	0x04, 0x17
        /*000a*/ 	.short	(.L_18 - .L_17)
.L_17:
        /*000c*/ 	.word	0x00000000
        /*0010*/ 	.short	0x000a
        /*0012*/ 	.short	0x0048
        /*0014*/ 	.byte	0x00, 0xf4, 0x21, 0x00


	//----- nvinfo : EIATTR_KPARAM_INFO
	.align		4
.L_18:
        /*0018*/ 	.byte	0x04, 0x17
        /*001a*/ 	.short	(.L_20 - .L_19)
.L_19:
        /*001c*/ 	.word	0x00000000
        /*0020*/ 	.short	0x0009
        /*0022*/ 	.short	0x0040
        /*0024*/ 	.byte	0x00, 0xf4, 0x21, 0x00


	//----- nvinfo : EIATTR_KPARAM_INFO
	.align		4
.L_20:
        /*0028*/ 	.byte	0x04, 0x17
        /*002a*/ 	.short	(.L_22 - .L_21)
.L_21:
        /*002c*/ 	.word	0x00000000
        /*0030*/ 	.short	0x0008
        /*0032*/ 	.short	0x0038
        /*0034*/ 	.byte	0x00, 0xf0, 0x21, 0x00


	//----- nvinfo : EIATTR_KPARAM_INFO
	.align		4
.L_22:
        /*0038*/ 	.byte	0x04, 0x17
        /*003a*/ 	.short	(.L_24 - .L_23)
.L_23:
        /*003c*/ 	.word	0x00000000
        /*0040*/ 	.short	0x0007
        /*0042*/ 	.short	0x0030
        /*0044*/ 	.byte	0x00, 0xf0, 0x21, 0x00


	//----- nvinfo : EIATTR_KPARAM_INFO
	.align		4
.L_24:
        /*0048*/ 	.byte	0x04, 0x17
        /*004a*/ 	.short	(.L_26 - .L_25)
.L_25:
        /*004c*/ 	.word	0x00000000
        /*0050*/ 	.short	0x0006
        /*0052*/ 	.short	0x0028
        /*0054*/ 	.byte	0x00, 0xf0, 0x21, 0x00


	//----- nvinfo : EIATTR_KPARAM_INFO
	.align		4
.L_26:
        /*0058*/ 	.byte	0x04, 0x17
        /*005a*/ 	.short	(.L_28 - .L_27)
.L_27:
        /*005c*/ 	.word	0x00000000
        /*0060*/ 	.short	0x0005
        /*0062*/ 	.short	0x0020
        /*0064*/ 	.byte	0x00, 0xf0, 0x11, 0x00


	//----- nvinfo : EIATTR_KPARAM_INFO
	.align		4
.L_28:
        /*0068*/ 	.byte	0x04, 0x17
        /*006a*/ 	.short	(.L_30 - .L_29)
.L_29:
        /*006c*/ 	.word	0x00000000
        /*0070*/ 	.short	0x0004
        /*0072*/ 	.short	0x001c
        /*0074*/ 	.byte	0x00, 0xf0, 0x11, 0x00


	//----- nvinfo : EIATTR_KPARAM_INFO
	.align		4
.L_30:
        /*0078*/ 	.byte	0x04, 0x17
        /*007a*/ 	.short	(.L_32 - .L_31)
.L_31:
        /*007c*/ 	.word	0x00000000
        /*0080*/ 	.short	0x0003
        /*0082*/ 	.short	0x0018
        /*0084*/ 	.byte	0x00, 0xf0, 0x11, 0x00


	//----- nvinfo : EIATTR_KPARAM_INFO
	.align		4
.L_32:
        /*0088*/ 	.byte	0x04, 0x17
        /*008a*/ 	.short	(.L_34 - .L_33)
.L_33:
        /*008c*/ 	.word	0x00000000
        /*0090*/ 	.short	0x0002
        /*0092*/ 	.short	0x0010
        /*0094*/ 	.byte	0x00, 0xf4, 0x21, 0x00


	//----- nvinfo : EIATTR_KPARAM_INFO
	.align		4
.L_34:
        /*0098*/ 	.byte	0x04, 0x17
        /*009a*/ 	.short	(.L_36 - .L_35)
.L_35:
        /*009c*/ 	.word	0x00000000
        /*00a0*/ 	.short	0x0001
        /*00a2*/ 	.short	0x0008
        /*00a4*/ 	.byte	0x00, 0xf4, 0x21, 0x00


	//----- nvinfo : EIATTR_KPARAM_INFO
	.align		4
.L_36:
        /*00a8*/ 	.byte	0x04, 0x17
        /*00aa*/ 	.short	(.L_38 - .L_37)
.L_37:
        /*00ac*/ 	.word	0x00000000
        /*00b0*/ 	.short	0x0000
        /*00b2*/ 	.short	0x0000
        /*00b4*/ 	.byte	0x00, 0xf4, 0x21, 0x00


	//----- nvinfo : EIATTR_AT_ENTRY_FRAGMENTS
	.align		4
.L_38:
        /*00b8*/ 	.byte	0x04, 0x4f
        /*00ba*/ 	.short	(.L_40 - .L_39)


	//   ....[0]....
.L_39:
        /*00bc*/ 	.word	0x00000004


	//----- nvinfo : EIATTR_RESERVED_SMEM_USED
	.align		4
.L_40:
        /*00c0*/ 	.byte	0x01, 0x41
	.zero		2


	//----- nvinfo : EIATTR_SPARSE_MMA_MASK
	.align		4
        /*00c4*/ 	.byte	0x03, 0x50
        /*00c6*/ 	.short	0x0000


	//----- nvinfo : EIATTR_TCGEN05_1CTA_USED
	.align		4
        /*00c8*/ 	.byte	0x01, 0x51
	.zero		2


	//----- nvinfo : EIATTR_MAXREG_COUNT
	.align		4
        /*00cc*/ 	.byte	0x03, 0x1b
        /*00ce*/ 	.short	0x00ff


	//----- nvinfo : EIATTR_NUM_BARRIERS
	.align		4
        /*00d0*/ 	.byte	0x02, 0x4c
        /*00d2*/ 	.byte	0x01
	.zero		1


	//----- nvinfo : EIATTR_INT_WARP_WIDE_INSTR_OFFSETS
	.align		4
        /*00d4*/ 	.byte	0x04, 0x31
        /*00d6*/ 	.short	(.L_42 - .L_41)


	//   ....[0]....
.L_41:
        /*00d8*/ 	.word	0x00001760


	//   ....[1]....
        /*00dc*/ 	.word	0x00001780


	//   ....[2]....
        /*00e0*/ 	.word	0x00001800


	//   ....[3]....
        /*00e4*/ 	.word	0x00001910


	//   ....[4]....
        /*00e8*/ 	.word	0x00001920


	//   ....[5]....
        /*00ec*/ 	.word	0x000019b0


	//   ....[6]....
        /*00f0*/ 	.word	0x000019c0


	//   ....[7]....
        /*00f4*/ 	.word	0x00001d80


	//   ....[8]....
        /*00f8*/ 	.word	0x00001d90


	//   ....[9]....
        /*00fc*/ 	.word	0x00001ef0


	//   ....[10]....
        /*0100*/ 	.word	0x00001f30


	//   ....[11]....
        /*0104*/ 	.word	0x00001f60


	//   ....[12]....
        /*0108*/ 	.word	0x00001f80


	//   ....[13]....
        /*010c*/ 	.word	0x000021e0


	//   ....[14]....
        /*0110*/ 	.word	0x000021f0


	//   ....[15]....
        /*0114*/ 	.word	0x00002420


	//   ....[16]....
        /*0118*/ 	.word	0x00002430


	//   ....[17]....
        /*011c*/ 	.word	0x00002ba0


	//   ....[18]....
        /*0120*/ 	.word	0x00002bf0


	//----- nvinfo : EIATTR_COOP_GROUP_MASK_REGIDS
	.align		4
.L_42:
        /*0124*/ 	.byte	0x04, 0x29
        /*0126*/ 	.short	(.L_44 - .L_43)


	//   ....[0]....
.L_43:
        /*0128*/ 	.word	0xffffffff


	//   ....[1]....
        /*012c*/ 	.word	0xffffffff


	//   ....[2]....
        /*0130*/ 	.word	0xffffffff


	//   ....[3]....
        /*0134*/ 	.word	0xffffffff


	//   ....[4]....
        /*0138*/ 	.word	0xffffffff


	//   ....[5]....
        /*013c*/ 	.word	0xffffffff


	//   ....[6]....
        /*0140*/ 	.word	0xffffffff


	//   ....[7]....
        /*0144*/ 	.word	0xffffffff


	//   ....[8]....
        /*0148*/ 	.word	0xffffffff


	//   ....[9]....
        /*014c*/ 	.word	0xffffffff


	//----- nvinfo : EIATTR_COOP_GROUP_INSTR_OFFSETS
	.align		4
.L_44:
        /*0150*/ 	.byte	0x04, 0x28
        /*0152*/ 	.short	(.L_46 - .L_45)


	//   ....[0]....
.L_45:
        /*0154*/ 	.word	0x00000050


	//   ....[1]....
        /*0158*/ 	.word	0x00000310


	//   ....[2]....
        /*015c*/ 	.word	0x00000500


	//   ....[3]....
        /*0160*/ 	.word	0x000009a0


	//   ....[4]....
        /*0164*/ 	.word	0x00000ae0


	//   ....[5]....
        /*0168*/ 	.word	0x00000fe0


	//   ....[6]....
        /*016c*/ 	.word	0x00001120


	//   ....[7]....
        /*0170*/ 	.word	0x00001610


	//   ....[8]....
        /*0174*/ 	.word	0x00002a30


	//   ....[9]....
        /*0178*/ 	.word	0x00002ca0


	//----- nvinfo : EIATTR_VRC_CTA_INIT_COUNT
	.align		4
.L_46:
        /*017c*/ 	.byte	0x02, 0x4a
        /*017e*/ 	.byte	0x80
	.zero		1


	//----- nvinfo : EIATTR_MBARRIER_INSTR_OFFSETS
	.align		4
        /*0180*/ 	.byte	0x04, 0x39
        /*0182*/ 	.short	(.L_48 - .L_47)


	//   ....[0]....
.L_47:
        /*0184*/ 	.word	0x00001820
        /*0188*/ 	.word	0x000000ff
        /*018c*/ 	.word	0x00018000
        /*0190*/ 	.short	0x0100
        /*0192*/ 	.byte	0x0e
	.zero		1


	//   ....[1]....
        /*0194*/ 	.word	0x00001830
        /*0198*/ 	.word	0x000000ff
        /*019c*/ 	.word	0x00018010
        /*01a0*/ 	.short	0x0100
        /*01a2*/ 	.byte	0x0e
	.zero		1


	//   ....[2]....
        /*01a4*/ 	.word	0x00001b80
        /*01a8*/ 	.word	0x000000ff
        /*01ac*/ 	.word	0x00018000
        /*01b0*/ 	.short	0x010a
        /*01b2*/ 	.byte	0x0e
	.zero		1


	//   ....[3]....
        /*01b4*/ 	.word	0x00001de0
        /*01b8*/ 	.word	0x000000ff
        /*01bc*/ 	.word	0x00018010
        /*01c0*/ 	.short	0x010a
        /*01c2*/ 	.byte	0x0e
	.zero		1


	//   ....[4]....
        /*01c4*/ 	.word	0x00002000
        /*01c8*/ 	.word	0x000000ff
        /*01cc*/ 	.word	0x00018000
        /*01d0*/ 	.short	0x010a
        /*01d2*/ 	.byte	0x0e
	.zero		1


	//   ....[5]....
        /*01d4*/ 	.word	0x00002230
        /*01d8*/ 	.word	0x000000ff
        /*01dc*/ 	.word	0x00018010
        /*01e0*/ 	.short	0x010a
        /*01e2*/ 	.byte	0x0e
	.zero		1


	//   ....[6]....
        /*01e4*/ 	.word	0x000022c0
        /*01e8*/ 	.word	0x000000ff
        /*01ec*/ 	.word	0x00018000
        /*01f0*/ 	.short	0x0108
        /*01f2*/ 	.byte	0x0e
	.zero		1


	//   ....[7]....
        /*01f4*/ 	.word	0x000022d0
        /*01f8*/ 	.word	0x000000ff
        /*01fc*/ 	.word	0x00018010
        /*0200*/ 	.short	0x0108
        /*0202*/ 	.byte	0x0e
	.zero		1


	//   ....[8]....
        /*0204*/ 	.word	0x00002cc0
        /*0208*/ 	.word	0x000000ff
        /*020c*/ 	.word	0x00018000
        /*0210*/ 	.short	0x010a
        /*0212*/ 	.byte	0x0e
	.zero		1


	//   ....[9]....
        /*0214*/ 	.word	0x00002cf0
        /*0218*/ 	.word	0x000000ff
        /*021c*/ 	.word	0x00018010
        /*0220*/ 	.short	0x010a
        /*0222*/ 	.byte	0x0e
	.zero		1


	//   ....[10]....
        /*0224*/ 	.word	0x00002d20
        /*0228*/ 	.word	0x000000ff
        /*022c*/ 	.word	0x00018000
        /*0230*/ 	.short	0x010a
        /*0232*/ 	.byte	0x0e
	.zero		1


	//   ....[11]....
        /*0234*/ 	.word	0x00002d50
        /*0238*/ 	.word	0x000000ff
        /*023c*/ 	.word	0x00018010
        /*0240*/ 	.short	0x010a
        /*0242*/ 	.byte	0x0e
	.zero		1


	//----- nvinfo : EIATTR_NUM_MBARRIERS
	.align		4
.L_48:
        /*0244*/ 	.byte	0x03, 0x38
        /*0246*/ 	.short	0x0002


	//----- nvinfo : EIATTR_EXIT_INSTR_OFFSETS
	.align		4
        /*0248*/ 	.byte	0x04, 0x1c
        /*024a*/ 	.short	(.L_50 - .L_49)


	//   ....[0]....
.L_49:
        /*024c*/ 	.word	0x00002cb0


	//----- nvinfo : EIATTR_REQNTID
	.align		4
.L_50:
        /*0250*/ 	.byte	0x04, 0x10
        /*0252*/ 	.short	(.L_52 - .L_51)
.L_51:
        /*0254*/ 	.word	0x00000100
        /*0258*/ 	.word	0x00000001
        /*025c*/ 	.word	0x00000001


	//----- nvinfo : EIATTR_CRS_STACK_SIZE
	.align		4
.L_52:
        /*0260*/ 	.byte	0x04, 0x1e
        /*0262*/ 	.short	(.L_54 - .L_53)
.L_53:
        /*0264*/ 	.word	0x00000000


	//----- nvinfo : EIATTR_CBANK_PARAM_SIZE
	.align		4
.L_54:
        /*0268*/ 	.byte	0x03, 0x19
        /*026a*/ 	.short	0x0050


	//----- nvinfo : EIATTR_PARAM_CBANK
	.align		4
        /*026c*/ 	.byte	0x04, 0x0a
        /*026e*/ 	.short	(.L_56 - .L_55)
	.align		4
.L_55:
        /*0270*/ 	.word	index@(.nv.constant0.gluon_tcgen05)
        /*0274*/ 	.short	0x0380
        /*0276*/ 	.short	0x0050


	//----- nvinfo : EIATTR_SW_WAR
	.align		4
.L_56:
        /*0278*/ 	.byte	0x04, 0x36
        /*027a*/ 	.short	(.L_58 - .L_57)
.L_57:
        /*027c*/ 	.word	0x00000008
.L_58:


//--------------------- .nv.compat                --------------------------
	.section	.nv.compat,"",@"SHT_CUDA_COMPAT_INFO"
	.align	4
        /*0000*/ 	.byte	0x02, 0x02, 0x02, 0x00, 0x02, 0x05, 0x05, 0x00, 0x02, 0x03, 0x03, 0x00, 0x02, 0x06, 0x01, 0x00


//--------------------- .nv.callgraph             --------------------------
	.section	.nv.callgraph,"",@"SHT_CUDA_CALLGRAPH"
	.align	4
	.sectionentsize	8
	.align		4
        /*0000*/ 	.word	0x00000000
	.align		4
        /*0004*/ 	.word	0xffffffff
	.align		4
        /*0008*/ 	.word	0x00000000
	.align		4
        /*000c*/ 	.word	0xfffffffe
	.align		4
        /*0010*/ 	.word	0x00000000
	.align		4
        /*0014*/ 	.word	0xfffffffd
	.align		4
        /*0018*/ 	.word	0x00000000
	.align		4
        /*001c*/ 	.word	0xfffffffc


//--------------------- .text.gluon_tcgen05       --------------------------
	.section	.text.gluon_tcgen05,"ax",@progbits
	.align	128
        .global         gluon_tcgen05
        .type           gluon_tcgen05,@function
        .size           gluon_tcgen05,(.L_x_73 - gluon_tcgen05)
        .other          gluon_tcgen05,@"STO_CUDA_ENTRY STV_DEFAULT"
gluon_tcgen05:
.text.gluon_tcgen05:
[----:B------:R-:W1:Y:S01]  /*0000*/  LDC R1, c[0x0][0x37c] ;  /* 0x0000df00ff017b82 */ /* 0x000e620000000800 */
[----:B------:R-:W2:Y:S02]  /*0010*/  S2R R0, SR_TID.X ;  /* 0x0000000000007919 */ /* 0x000ea40000002100 */
[----:B--2---:R-:W-:-:S13]  /*0020*/  ISETP.GE.U32.AND P2, PT, R0, 0x20, PT ;  /* 0x000000200000780c */ /* 0x004fda0003f46070 */
[----:B------:R-:W-:Y:S05]  /*0030*/  @P2 BRA `(.L_x_0) ;  /* 0x0000000000b82947 */ /* 0x000fea0003800000 */
[----:B------:R-:W2:Y:S01]  /*0040*/  S2UR UR6, SR_CgaCtaId ;  /* 0x00000000000679c3 */ /* 0x000ea20000008800 */
[----:B------:R-:W-:Y:S01]  /*0050*/  NOP ;  /* 0x0000000000007918 */ /* 0x000fe20000000000 */
[----:B------:R-:W-:Y:S02]  /*0060*/  UMOV UR4, 0x40 ;  /* 0x0000004000047882 */ /* 0x000fe40000000000 */
[----:B--2---:R-:W-:-:S09]  /*0070*/  ULEA UR4, UR6, UR4, 0x18 ;  /* 0x0000000406047291 */ /* 0x004fd2000f8ec0ff */
[----:B------:R-:W2:Y:S01]  /*0080*/  LDS.U8 R2, [UR4] ;  /* 0x00000004ff027984 */ /* 0x000ea20008000000 */
[----:B------:R-:W-:Y:S02]  /*0090*/  UMOV UR4, 0x400 ;  /* 0x0000040000047882 */ /* 0x000fe40000000000 */
[----:B------:R-:W-:Y:S01]  /*00a0*/  ULEA UR4, UR6, UR4, 0x18 ;  /* 0x0000000406047291 */ /* 0x000fe2000f8ec0ff */
[----:B--2---:R-:W-:-:S13]  /*00b0*/  ISETP.NE.AND P0, PT, R2, RZ, PT ;  /* 0x000000ff0200720c */ /* 0x004fda0003f05270 */
[----:B------:R-:W-:Y:S05]  /*00c0*/  @P0 BRA `(.L_x_1) ;  /* 0x00000000007c0947 */ /* 0x000fea0003800000 */
[----:B------:R-:W-:-:S13]  /*00d0*/  ELECT P0, URZ, PT ;  /* 0x0000000000ff782f */ /* 0x000fda0003800000 */
[----:B------:R-:W-:Y:S05]  /*00e0*/  @!P0 BRA `(.L_x_2) ;  /* 0x0000000000848947 */ /* 0x000fea0003800000 */
[----:B------:R-:W-:Y:S01]  /*00f0*/  UMOV UR5, 0x8 ;  /* 0x0000000800057882 */ /* 0x000fe20000000000 */
[----:B------:R-:W-:Y:S02]  /*0100*/  IMAD.MOV.U32 R5, RZ, RZ, 0x1 ;  /* 0x00000001ff057424 */ /* 0x000fe400078e00ff */
[----:B------:R-:W-:Y:S02]  /*0110*/  IMAD.MOV.U32 R3, RZ, RZ, 0xff ;  /* 0x000000ffff037424 */ /* 0x000fe400078e00ff */
[----:B------:R-:W-:Y:S04]  /*0120*/  DEPBAR.LE SB2, 0x36 ;  /* 0x0000ad800000791a */ /* 0x000fe80000000000 */
[----:B------:R-:W2:Y:S02]  /*0130*/  UTCATOMSWS.FIND_AND_SET.ALIGN UP0, UR5, UR5 ;  /* 0x00000005000575e3 */ /* 0x000ea40008000800 */
[----:B--2---:R-:W-:-:S04]  /*0140*/  PLOP3.LUT P0, PT, PT, PT, UP0, 0x80, 0x8 ;  /* 0x000000000008781c */ /* 0x004fc80003f0f008 */
[----:B------:R-:W-:-:S04]  /*0150*/  SEL R2, RZ, 0xffffffff, !P0 ;  /* 0xffffffffff027807 */ /* 0x000fc80004000000 */
[----:B------:R-:W-:Y:S01]  /*0160*/  ISETP.NE.AND P0, PT, R2, RZ, PT ;  /* 0x000000ff0200720c */ /* 0x000fe20003f05270 */
[----:B------:R-:W-:-:S12]  /*0170*/  IMAD.U32 R2, RZ, RZ, UR5 ;  /* 0x00000005ff027e24 */ /* 0x000fd8000f8e00ff */
[----:B------:R-:W-:Y:S05]  /*0180*/  @P0 BRA `(.L_x_3) ;  /* 0x0000000000240947 */ /* 0x000fea0003800000 */
.L_x_4:
[----:B------:R-:W-:Y:S05]  /*0190*/  NANOSLEEP 0x64 ;  /* 0x000000640000795d */ /* 0x000fea0003800000 */
[----:B------:R-:W-:-:S05]  /*01a0*/  UMOV UR5, 0x8 ;  /* 0x0000000800057882 */ /* 0x000fca0000000000 */
[----:B------:R-:W-:Y:S04]  /*01b0*/  DEPBAR.LE SB2, 0x36 ;  /* 0x0000ad800000791a */ /* 0x000fe80000000000 */
[----:B------:R-:W2:Y:S02]  /*01c0*/  UTCATOMSWS.FIND_AND_SET.ALIGN UP0, UR5, UR5 ;  /* 0x00000005000575e3 */ /* 0x000ea40008000800 */
[----:B--2---:R-:W-:-:S04]  /*01d0*/  PLOP3.LUT P0, PT, PT, PT, UP0, 0x80, 0x8 ;  /* 0x000000000008781c */ /* 0x004fc80003f0f008 */
[----:B------:R-:W-:-:S04]  /*01e0*/  SEL R2, RZ, 0xffffffff, !P0 ;  /* 0xffffffffff027807 */ /* 0x000fc80004000000 */
[----:B------:R-:W-:Y:S01]  /*01f0*/  ISETP.NE.AND P0, PT, R2, RZ, PT ;  /* 0x000000ff0200720c */ /* 0x000fe20003f05270 */
[----:B------:R-:W-:-:S12]  /*0200*/  IMAD.U32 R2, RZ, RZ, UR5 ;  /* 0x00000005ff027e24 */ /* 0x000fd8000f8e00ff */
[----:B------:R-:W-:Y:S05]  /*0210*/  @!P0 BRA `(.L_x_4) ;  /* 0xfffffffc00dc8947 */ /* 0x000fea000383ffff */
.L_x_3:
[C---:B------:R-:W-:Y:S01]  /*0220*/  VIADD R4, R2.reuse, 0x10 ;  /* 0x0000001002047836 */ /* 0x040fe20000000000 */
[----:B------:R-:W-:Y:S01]  /*0230*/  UMOV UR5, 0x50 ;  /* 0x0000005000057882 */ /* 0x000fe20000000000 */
[----:B------:R-:W-:Y:S01]  /*0240*/  SHF.L.U32 R3, R3, R2, RZ ;  /* 0x0000000203037219 */ /* 0x000fe200000006ff */
[----:B------:R-:W-:Y:S01]  /*0250*/  ULEA UR5, UR6, UR5, 0x18 ;  /* 0x0000000506057291 */ /* 0x000fe2000f8ec0ff */
[----:B------:R-:W-:Y:S01]  /*0260*/  IMAD.SHL.U32 R2, R2, 0x20, RZ ;  /* 0x0000002002027824 */ /* 0x000fe200078e00ff */
[----:B------:R-:W-:-:S04]  /*0270*/  SHF.L.U32 R4, R5, R4, RZ ;  /* 0x0000000405047219 */ /* 0x000fc800000006ff */
[----:B------:R-:W-:-:S05]  /*0280*/  LOP3.LUT R3, R4, R3, RZ, 0xfc, !PT ;  /* 0x0000000304037212 */ /* 0x000fca00078efcff */
[----:B------:R2:W-:Y:S04]  /*0290*/  ATOMS.OR RZ, [UR5], R3 ;  /* 0x00000003ffff798c */ /* 0x0005e8000b000005 */
[----:B------:R2:W-:Y:S01]  /*02a0*/  STS [UR4], R2 ;  /* 0x00000002ff007988 */ /* 0x0005e20008000804 */
[----:B------:R-:W-:Y:S05]  /*02b0*/  BRA `(.L_x_2) ;  /* 0x0000000000107947 */ /* 0x000fea0003800000 */
.L_x_1:
[----:B------:R-:W-:Y:S01]  /*02c0*/  IMAD.MOV.U32 R3, RZ, RZ, -0x1 ;  /* 0xffffffffff037424 */ /* 0x000fe200078e00ff */
[----:B------:R-:W-:-:S04]  /*02d0*/  MOV R2, 0x300 ;  /* 0x0000030000027802 */ /* 0x000fc80000000f00 */
[----:B------:R2:W-:Y:S03]  /*02e0*/  STS [UR4], R3 ;  /* 0x00000003ff007988 */ /* 0x0005e60008000804 */
[----:B-12---:R-:W-:Y:S05]  /*02f0*/  CALL.REL.NOINC `($__internal_1_$__cuda_sm10x_tcgen05_guardrail_trap_phase_invalid_during_alloc) ;  /* 0x0000002800ac7944 */ /* 0x006fea0003c00000 */
.L_x_2:
[----:B------:R-:W-:Y:S05]  /*0300*/  WARPSYNC.ALL ;  /* 0x0000000000007948 */ /* 0x000fea0003800000 */
[----:B------:R-:W-:Y:S01]  /*0310*/  NOP ;  /* 0x0000000000007918 */ /* 0x000fe20000000000 */
.L_x_0:
[----:B------:R-:W3:Y:S08]  /*0320*/  S2UR UR4, SR_CgaCtaId ;  /* 0x00000000000479c3 */ /* 0x000ef00000008800 */
[----:B------:R-:W-:Y:S01]  /*0330*/  BAR.SYNC.DEFER_BLOCKING 0x0 ;  /* 0x0000000000007b1d */ /* 0x000fe20000010000 */
[----:B------:R-:W-:-:S05]  /*0340*/  LOP3.LUT R132, R0, 0xff, RZ, 0xc0, !PT ;  /* 0x000000ff00847812 */ /* 0x000fca00078ec0ff */
[----:B------:R-:W-:Y:S02]  /*0350*/  UMOV UR14, 0x400 ;  /* 0x00000400000e7882 */ /* 0x000fe40000000000 */
[----:B------:R-:W4:Y:S08]  /*0360*/  LDC R4, c[0x0][0x398] ;  /* 0x0000e600ff047b82 */ /* 0x000f300000000800 */
[----:B------:R-:W5:Y:S01]  /*0370*/  LDC R12, c[0x0][0x3a0] ;  /* 0x0000e800ff0c7b82 */ /* 0x000f620000000800 */
[----:B---3--:R-:W-:-:S07]  /*0380*/  ULEA UR14, UR4, UR14, 0x18 ;  /* 0x0000000e040e7291 */ /* 0x008fce000f8ec0ff */
[----:B------:R-:W3:Y:S02]  /*0390*/  S2UR UR11, SR_CTAID.Y ;  /* 0x00000000000b79c3 */ /* 0x000ee40000002600 */
[----:B--2---:R-:W2:Y:S06]  /*03a0*/  LDS R3, [UR14] ;  /* 0x0000000eff037984 */ /* 0x004eac0008000800 */
[----:B------:R-:W-:Y:S06]  /*03b0*/  BAR.SYNC.DEFER_BLOCKING 0x0 ;  /* 0x0000000000007b1d */ /* 0x000fec0000010000 */
[----:B------:R-:W-:Y:S05]  /*03c0*/  @P2 BRA `(.L_x_5) ;  /* 0x0000000000182947 */ /* 0x000fea0003800000 */
[----:B------:R-:W-:Y:S01]  /*03d0*/  ELECT P0, URZ, PT ;  /* 0x0000000000ff782f */ /* 0x000fe20003800000 */
[----:B------:R-:W-:Y:S01]  /*03e0*/  IMAD.MOV.U32 R2, RZ, RZ, 0x1 ;  /* 0x00000001ff027424 */ /* 0x000fe200078e00ff */
[----:B------:R-:W-:Y:S01]  /*03f0*/  UMOV UR5, 0x40 ;  /* 0x0000004000057882 */ /* 0x000fe20000000000 */
[----:B------:R-:W-:Y:S01]  /*0400*/  UVIRTCOUNT.DEALLOC.SMPOOL 0x80 ;  /* 0x000000800000784c */ /* 0x000fe20000000000 */
[----:B------:R-:W-:-:S09]  /*0410*/  ULEA UR5, UR4, UR5, 0x18 ;  /* 0x0000000504057291 */ /* 0x000fd2000f8ec0ff */
[----:B------:R5:W-:Y:S03]  /*0420*/  @P0 STS.U8 [UR5], R2 ;  /* 0x00000002ff000988 */ /* 0x000be60008000005 */
.L_x_5:
[----:B------:R-:W5:Y:S01]  /*0430*/  S2UR UR4, SR_CTAID.Z ;  /* 0x00000000000479c3 */ /* 0x000f620000002700 */
[----:B------:R-:W4:Y:S01]  /*0440*/  LDCU UR5, c[0x0][0x370] ;  /* 0x00006e00ff0577ac */ /* 0x000f220008000800 */
[----:B------:R-:W-:Y:S01]  /*0450*/  ISETP.GE.U32.AND P0, PT, R132, 0x20, PT ;  /* 0x000000208400780c */ /* 0x000fe20003f06070 */
[----:B----4-:R-:W-:Y:S01]  /*0460*/  VIADD R4, R4, 0xffffffff ;  /* 0xffffffff04047836 */ /* 0x010fe20000000000 */
[C---:B------:R-:W-:Y:S01]  /*0470*/  ISETP.NE.U32.AND P3, PT, R132.reuse, RZ, PT ;  /* 0x000000ff8400720c */ /* 0x040fe20003f65070 */
[----:B------:R-:W5:Y:S01]  /*0480*/  LDCU UR6, c[0x0][0x374] ;  /* 0x00006e80ff0677ac */ /* 0x000f620008000800 */
[----:B------:R-:W-:Y:S01]  /*0490*/  LEA R10, R132, UR14, 0x2 ;  /* 0x0000000e840a7c11 */ /* 0x000fe2000f8e10ff */
[----:B-----5:R-:W-:Y:S01]  /*04a0*/  VIADD R11, R12, 0xffffffff ;  /* 0xffffffff0c0b7836 */ /* 0x020fe20000000000 */
[----:B------:R-:W4:Y:S01]  /*04b0*/  S2UR UR31, SR_CTAID.X ;  /* 0x00000000001f79c3 */ /* 0x000f220000002500 */
[----:B------:R-:W5:Y:S01]  /*04c0*/  LDCU.64 UR16, c[0x0][0x3c0] ;  /* 0x00007800ff1077ac */ /* 0x000f620008000a00 */
[----:B--2---:R-:W-:Y:S01]  /*04d0*/  R2UR UR26, R3 ;  /* 0x00000000031a72ca */ /* 0x004fe200000e0000 */
[----:B------:R-:W-:Y:S04]  /*04e0*/  BSSY.RECONVERGENT B0, `(.L_x_6) ;  /* 0x0000011000007945 */ /* 0x000fe80003800200 */
[----:B------:R2:W-:Y:S01]  /*04f0*/  @!P0 STS [R10], RZ ;  /* 0x000000ff0a008388 */ /* 0x0005e20000000800 */
[----:B------:R-:W-:-:S03]  /*0500*/  NOP ;  /* 0x0000000000007918 */ /* 0x000fc60000000000 */
[----:B------:R2:W-:Y:S01]  /*0510*/  @!P3 STS [UR14+0x24], R4 ;  /* 0x00002404ff00b988 */ /* 0x0005e2000800080e */
[----:B---3--:R-:W-:-:S03]  /*0520*/  UIMAD UR4, UR4, UR6, UR11 ;  /* 0x00000006040472a4 */ /* 0x008fc6000f8e020b */
[----:B------:R2:W-:Y:S01]  /*0530*/  @!P3 STS [UR14+0x20], R11 ;  /* 0x0000200bff00b988 */ /* 0x0005e2000800080e */
[----:B----4-:R-:W-:-:S04]  /*0540*/  UIMAD UR4, UR4, UR5, UR31 ;  /* 0x00000005040472a4 */ /* 0x010fc8000f8e021f */
[----:B------:R-:W-:-:S04]  /*0550*/  UIMAD UR4, UR4, 0x180, URZ ;  /* 0x00000180040478a4 */ /* 0x000fc8000f8e02ff */
[----:B-----5:R-:W-:-:S04]  /*0560*/  UIADD3 UR12, UP0, UPT, UR4, UR16, URZ ;  /* 0x00000010040c7290 */ /* 0x020fc8000ff1e0ff */
[----:B------:R-:W-:Y:S01]  /*0570*/  ULEA.HI.X.SX32 UR13, UR4, UR17, 0x1, UP0 ;  /* 0x00000011040d7291 */ /* 0x000fe200080f0eff */
[----:B--2---:R-:W-:Y:S11]  /*0580*/  @P3 BRA `(.L_x_7) ;  /* 0x0000000000183947 */ /* 0x004ff60003800000 */
[----:B------:R-:W2:Y:S01]  /*0590*/  LDS R2, [UR14+0x8] ;  /* 0x0000080eff027984 */ /* 0x000ea20008000800 */
[----:B------:R-:W3:Y:S01]  /*05a0*/  LDC.64 R6, c[0x0][0x380] ;  /* 0x0000e000ff067b82 */ /* 0x000ee20000000a00 */
[----:B------:R-:W-:Y:S02]  /*05b0*/  IMAD.MOV.U32 R3, RZ, RZ, 0x70 ;  /* 0x00000070ff037424 */ /* 0x000fe400078e00ff */
[----:B---3--:R3:W-:Y:S03]  /*05c0*/  STS.64 [UR14], R6 ;  /* 0x00000006ff007988 */ /* 0x0087e60008000a0e */
[----:B--2---:R-:W-:-:S05]  /*05d0*/  LOP3.LUT R2, R2, 0x10, R3, 0xd8, !PT ;  /* 0x0000001002027812 */ /* 0x004fca00078ed803 */
[----:B------:R3:W-:Y:S02]  /*05e0*/  STS [UR14+0x8], R2 ;  /* 0x00000802ff007988 */ /* 0x0007e4000800080e */
.L_x_7:
[----:B------:R-:W-:Y:S05]  /*05f0*/  BSYNC.RECONVERGENT B0 ;  /* 0x0000000000007941 */ /* 0x000fea0003800200 */
.L_x_6:
[----:B------:R-:W-:Y:S04]  /*0600*/  BSSY.RECONVERGENT B0, `(.L_x_8) ;  /* 0x000000a000007945 */ /* 0x000fe80003800200 */
[----:B------:R-:W-:Y:S05]  /*0610*/  @P3 BRA `(.L_x_9) ;  /* 0x0000000000203947 */ /* 0x000fea0003800000 */
[----:B---3--:R-:W2:Y:S01]  /*0620*/  LDS R2, [UR14+0x34] ;  /* 0x0000340eff027984 */ /* 0x008ea20008000800 */
[----:B------:R-:W-:Y:S02]  /*0630*/  IMAD.MOV.U32 R3, RZ, RZ, 0x3f000000 ;  /* 0x3f000000ff037424 */ /* 0x000fe400078e00ff */
[----:B------:R-:W-:Y:S01]  /*0640*/  @!P3 IMAD.MOV.U32 R5, RZ, RZ, 0x7f ;  /* 0x0000007fff05b424 */ /* 0x000fe200078e00ff */
[----:B------:R-:W3:Y:S02]  /*0650*/  @!P3 LDS R6, [UR14+0x38] ;  /* 0x0000380eff06b984 */ /* 0x000ee40008000800 */
[----:B--2---:R-:W-:Y:S02]  /*0660*/  LOP3.LUT R2, R2, 0xff000000, R3, 0xb8, !PT ;  /* 0xff00000002027812 */ /* 0x004fe400078eb803 */
[----:B---3--:R-:W-:-:S03]  /*0670*/  @!P3 LOP3.LUT R3, R6, 0xff, R5, 0xb8, !PT ;  /* 0x000000ff0603b812 */ /* 0x008fc600078eb805 */
[----:B------:R2:W-:Y:S04]  /*0680*/  STS [UR14+0x34], R2 ;  /* 0x00003402ff007988 */ /* 0x0005e8000800080e */
[----:B------:R2:W-:Y:S02]  /*0690*/  @!P3 STS [UR14+0x38], R3 ;  /* 0x00003803ff00b988 */ /* 0x0005e4000800080e */
.L_x_9:
[----:B------:R-:W-:Y:S05]  /*06a0*/  BSYNC.RECONVERGENT B0 ;  /* 0x0000000000007941 */ /* 0x000fea0003800200 */
.L_x_8:
[----:B------:R-:W-:Y:S04]  /*06b0*/  BSSY.RECONVERGENT B0, `(.L_x_10) ;  /* 0x000000e000007945 */ /* 0x000fe80003800200 */
[----:B------:R-:W-:Y:S05]  /*06c0*/  @P3 BRA `(.L_x_11) ;  /* 0x0000000000303947 */ /* 0x000fea0003800000 */
[----:B--2---:R-:W2:Y:S01]  /*06d0*/  LDS R3, [UR14+0x34] ;  /* 0x0000340eff037984 */ /* 0x004ea20008000800 */
[----:B------:R-:W4:Y:S03]  /*06e0*/  LDC.64 R8, c[0x0][0x3a8] ;  /* 0x0000ea00ff087b82 */ /* 0x000f260000000a00 */
[----:B---3--:R-:W3:Y:S01]  /*06f0*/  LDS R2, [UR14+0x1c] ;  /* 0x00001c0eff027984 */ /* 0x008ee20008000800 */
[C---:B----4-:R-:W-:Y:S01]  /*0700*/  SHF.L.U64.HI R6, R8.reuse, 0x1, R9 ;  /* 0x0000000108067819 */ /* 0x050fe20000010209 */
[----:B------:R-:W-:-:S03]  /*0710*/  IMAD.SHL.U32 R5, R8, 0x2, RZ ;  /* 0x0000000208057824 */ /* 0x000fc600078e00ff */
[--C-:B------:R-:W-:Y:S02]  /*0720*/  SHF.R.U32.HI R7, RZ, 0x4, R6.reuse ;  /* 0x00000004ff077819 */ /* 0x100fe40000011606 */
[----:B------:R-:W-:-:S05]  /*0730*/  SHF.R.U64 R5, R5, 0x4, R6 ;  /* 0x0000000405057819 */ /* 0x000fca0000001206 */
[----:B------:R4:W-:Y:S01]  /*0740*/  STS [UR14+0xc], R5 ;  /* 0x00000c05ff007988 */ /* 0x0009e2000800080e */
[----:B--2---:R-:W-:Y:S02]  /*0750*/  LOP3.LUT R3, R3, 0x7, RZ, 0xb8, !PT ;  /* 0x0000000703037812 */ /* 0x004fe400078eb8ff */
[----:B---3--:R-:W-:-:S03]  /*0760*/  LOP3.LUT R2, R2, 0xf, R7, 0xb8, !PT ;  /* 0x0000000f02027812 */ /* 0x008fc600078eb807 */
[----:B------:R4:W-:Y:S04]  /*0770*/  STS [UR14+0x34], R3 ;  /* 0x00003403ff007988 */ /* 0x0009e8000800080e */
[----:B------:R4:W-:Y:S02]  /*0780*/  STS [UR14+0x1c], R2 ;  /* 0x00001c02ff007988 */ /* 0x0009e4000800080e */
.L_x_11:
[----:B------:R-:W-:Y:S05]  /*0790*/  BSYNC.RECONVERGENT B0 ;  /* 0x0000000000007941 */ /* 0x000fea0003800200 */
.L_x_10:
[----:B------:R-:W-:Y:S04]  /*07a0*/  BSSY.RECONVERGENT B1, `(.L_x_12) ;  /* 0x000001a000017945 */ /* 0x000fe80003800200 */
[----:B------:R-:W-:Y:S04]  /*07b0*/  BSSY.RELIABLE B0, `(.L_x_13) ;  /* 0x0000015000007945 */ /* 0x000fe80003800100 */
[----:B------:R-:W-:Y:S05]  /*07c0*/  @P3 BRA `(.L_x_14) ;  /* 0x0000000000203947 */ /* 0x000fea0003800000 */
[----:B--234-:R-:W2:Y:S02]  /*07d0*/  LDS R2, [UR14+0x34] ;  /* 0x0000340eff027984 */ /* 0x01cea40008000800 */
[----:B--2---:R-:W-:-:S05]  /*07e0*/  LOP3.LUT R2, R2, 0x38, RZ, 0xb8, !PT ;  /* 0x0000003802027812 */ /* 0x004fca00078eb8ff */
[----:B------:R2:W-:Y:S01]  /*07f0*/  STS [UR14+0x34], R2 ;  /* 0x00003402ff007988 */ /* 0x0005e2000800080e */
[----:B------:R-:W-:Y:S05]  /*0800*/  @P3 BRA `(.L_x_15) ;  /* 0x0000000000203947 */ /* 0x000fea0003800000 */
[----:B--2---:R-:W2:Y:S01]  /*0810*/  LDS R2, [UR14+0x8] ;  /* 0x0000080eff027984 */ /* 0x004ea20008000800 */
[----:B------:R-:W-:-:S05]  /*0820*/  IMAD.MOV.U32 R3, RZ, RZ, 0x780 ;  /* 0x00000780ff037424 */ /* 0x000fca00078e00ff */
[----:B--2---:R-:W-:-:S05]  /*0830*/  LOP3.LUT R2, R2, 0x500, R3, 0xd8, !PT ;  /* 0x0000050002027812 */ /* 0x004fca00078ed803 */
[----:B------:R5:W-:Y:S02]  /*0840*/  STS [UR14+0x8], R2 ;  /* 0x00000802ff007988 */ /* 0x000be4000800080e */
.L_x_14:
[----:B------:R-:W-:Y:S05]  /*0850*/  @P3 BRA `(.L_x_16) ;  /* 0x0000000000283947 */ /* 0x000fea0003800000 */
[----:B--2345:R-:W2:Y:S02]  /*0860*/  LDS R2, [UR14+0x8] ;  /* 0x0000080eff027984 */ /* 0x03cea40008000800 */
[----:B--2---:R-:W-:-:S05]  /*0870*/  LOP3.LUT R2, R2, 0x1800, RZ, 0xb8, !PT ;  /* 0x0000180002027812 */ /* 0x004fca00078eb8ff */
[----:B------:R3:W-:Y:S02]  /*0880*/  STS [UR14+0x8], R2 ;  /* 0x00000802ff007988 */ /* 0x0007e4000800080e */
.L_x_15:
[----:B------:R-:W-:Y:S05]  /*0890*/  @P3 BREAK.RELIABLE B0 ;  /* 0x0000000000003942 */ /* 0x000fea0003800100 */
[----:B------:R-:W-:Y:S05]  /*08a0*/  @P3 BRA `(.L_x_17) ;  /* 0x0000000000243947 */ /* 0x000fea0003800000 */
[----:B------:R-:W4:Y:S01]  /*08b0*/  LDS R3, [UR14+0x8] ;  /* 0x0000080eff037984 */ /* 0x000f220008000800 */
[----:B--23--:R-:W-:-:S05]  /*08c0*/  IMAD.MOV.U32 R2, RZ, RZ, 0x6000 ;  /* 0x00006000ff027424 */ /* 0x00cfca00078e00ff */
[----:B----4-:R-:W-:-:S04]  /*08d0*/  LOP3.LUT R2, R3, 0x6000, R2, 0xd8, !PT ;  /* 0x0000600003027812 */ /* 0x010fc800078ed802 */
[----:B------:R-:W-:-:S05]  /*08e0*/  LOP3.LUT R2, R2, 0x400000, RZ, 0xb8, !PT ;  /* 0x0040000002027812 */ /* 0x000fca00078eb8ff */
[----:B------:R2:W-:Y:S02]  /*08f0*/  STS [UR14+0x8], R2 ;  /* 0x00000802ff007988 */ /* 0x0005e4000800080e */
.L_x_16:
[----:B------:R-:W-:Y:S05]  /*0900*/  BSYNC.RELIABLE B0 ;  /* 0x0000000000007941 */ /* 0x000fea0003800100 */
.L_x_13:
[----:B--2345:R-:W2:Y:S02]  /*0910*/  @!P3 LDS R2, [UR14+0x8] ;  /* 0x0000080eff02b984 */ /* 0x03cea40008000800 */
[----:B--2---:R-:W-:-:S05]  /*0920*/  @!P3 LOP3.LUT R2, R2, 0x8000, RZ, 0xb8, !PT ;  /* 0x000080000202b812 */ /* 0x004fca00078eb8ff */
[----:B------:R4:W-:Y:S02]  /*0930*/  @!P3 STS [UR14+0x8], R2 ;  /* 0x00000802ff00b988 */ /* 0x0009e4000800080e */
.L_x_17:
[----:B------:R-:W-:Y:S05]  /*0940*/  BSYNC.RECONVERGENT B1 ;  /* 0x0000000000017941 */ /* 0x000fea0003800200 */
.L_x_12:
[----:B------:R-:W-:Y:S05]  /*0950*/  WARPSYNC.ALL ;  /* 0x0000000000007948 */ /* 0x000fea0003800000 */
[----:B------:R-:W-:Y:S01]  /*0960*/  NOP ;  /* 0x0000000000007918 */ /* 0x000fe20000000000 */
[----:B------:R-:W-:Y:S05]  /*0970*/  @P0 BRA `(.L_x_18) ;  /* 0x0000000000300947 */ /* 0x000fea0003800000 */
[----:B--234-:R-:W2:Y:S01]  /*0980*/  S2R R2, SR_LANEID ;  /* 0x0000000000027919 */ /* 0x01cea20000000000 */
[----:B------:R-:W-:Y:S05]  /*0990*/  WARPSYNC.ALL ;  /* 0x0000000000007948 */ /* 0x000fea0003800000 */
[----:B------:R-:W-:Y:S01]  /*09a0*/  NOP ;  /* 0x0000000000007918 */ /* 0x000fe20000000000 */
[----:B--2---:R-:W-:-:S05]  /*09b0*/  IMAD.SHL.U32 R5, R2, 0x4, RZ ;  /* 0x0000000402057824 */ /* 0x004fca00078e00ff */
[----:B------:R-:W2:Y:S01]  /*09c0*/  LDS R7, [R5+UR14] ;  /* 0x0000000e05077984 */ /* 0x000ea20008000800 */
[----:B------:R-:W-:-:S05]  /*09d0*/  IADD3 R2, P1, PT, R5, UR12, RZ ;  /* 0x0000000c05027c10 */ /* 0x000fca000ff3e0ff */
[----:B------:R-:W-:-:S05]  /*09e0*/  IMAD.X R3, RZ, RZ, UR13, P1 ;  /* 0x0000000dff037e24 */ /* 0x000fca00088e06ff */
[----:B--2---:R5:W2:Y:S01]  /*09f0*/  ATOMG.E.EXCH.STRONG.GPU PT, RZ, [R2], R7 ;  /* 0x0000000702ff73a8 */ /* 0x004aa200041ee100 */
[----:B------:R-:W-:-:S04]  /*0a00*/  DEPBAR {5,4,3,2,1,0} ;  /* 0x0000003f0000791a */ /* 0x000fc80000000000 */
[----:B------:R-:W3:Y:S02]  /*0a10*/  CCTL.E.C.LDCU.IV.DEEP [UR12] ;  /* 0x000000000c007540 */ /* 0x000ee40009c08000 */
[----:B---3--:R5:W-:Y:S01]  /*0a20*/  UTMACCTL.IV [UR12] ;  /* 0x000000000c0079b9 */ /* 0x008be20008000000 */
[----:B------:R-:W-:Y:S01]  /*0a30*/  NOP ;  /* 0x0000000000007918 */ /* 0x000fe20000000000 */
.L_x_18:
[----:B------:R-:W-:Y:S05]  /*0a40*/  @P0 BRA `(.L_x_19) ;  /* 0x00000000000c0947 */ /* 0x000fea0003800000 */
[----:B------:R0:W-:Y:S01]  /*0a50*/  UTMACMDFLUSH ;  /* 0x00000000000079b7 */ /* 0x0001e20000000000 */
[----:B------:R-:W-:Y:S05]  /*0a60*/  @P0 BRA `(.L_x_19) ;  /* 0x0000000000040947 */ /* 0x000fea0003800000 */
[----:B------:R-:W-:-:S04]  /*0a70*/  DEPBAR.LE SB0, 0x0 ;  /* 0x000080000000791a */ /* 0x000fc80000000000 */
.L_x_19:
[----:B------:R-:W-:Y:S05]  /*0a80*/  WARPSYNC.ALL ;  /* 0x0000000000007948 */ /* 0x000fea0003800000 */
[----:B------:R-:W-:Y:S01]  /*0a90*/  NOP ;  /* 0x0000000000007918 */ /* 0x000fe20000000000 */
[----:B--2---:R-:W-:Y:S06]  /*0aa0*/  BAR.SYNC.DEFER_BLOCKING 0x0 ;  /* 0x0000000000007b1d */ /* 0x004fec0000010000 */
[----:B------:R-:W-:Y:S02]  /*0ab0*/  BSSY.RECONVERGENT B1, `(.L_x_20) ;  /* 0x000000b000017945 */ /* 0x000fe40003800200 */
[----:B------:R-:W-:Y:S06]  /*0ac0*/  BAR.SYNC.DEFER_BLOCKING 0x0 ;  /* 0x0000000000007b1d */ /* 0x000fec0000010000 */
[----:B------:R2:W-:Y:S01]  /*0ad0*/  @!P0 STS [R10], RZ ;  /* 0x000000ff0a008388 */ /* 0x0005e20000000800 */
[----:B------:R-:W-:Y:S01]  /*0ae0*/  NOP ;  /* 0x0000000000007918 */ /* 0x000fe20000000000 */
[----:B------:R-:W-:Y:S05]  /*0af0*/  @P3 BRA `(.L_x_21) ;  /* 0x0000000000183947 */ /* 0x000fea0003800000 */
[----:B---345:R-:W3:Y:S01]  /*0b00*/  LDS R2, [UR14+0x8] ;  /* 0x0000080eff027984 */ /* 0x038ee20008000800 */
[----:B------:R-:W4:Y:S01]  /*0b10*/  LDC.64 R6, c[0x0][0x388] ;  /* 0x0000e200ff067b82 */ /* 0x000f220000000a00 */
[----:B------:R-:W-:Y:S02]  /*0b20*/  IMAD.MOV.U32 R3, RZ, RZ, 0x70 ;  /* 0x00000070ff037424 */ /* 0x000fe400078e00ff */
[----:B----4-:R4:W-:Y:S03]  /*0b30*/  STS.64 [UR14], R6 ;  /* 0x00000006ff007988 */ /* 0x0109e60008000a0e */
[----:B---3--:R-:W-:-:S05]  /*0b40*/  LOP3.LUT R2, R2, 0x10, R3, 0xd8, !PT ;  /* 0x0000001002027812 */ /* 0x008fca00078ed803 */
[----:B------:R4:W-:Y:S02]  /*0b50*/  STS [UR14+0x8], R2 ;  /* 0x00000802ff007988 */ /* 0x0009e4000800080e */
.L_x_21:
[----:B-----5:R-:W-:Y:S05]  /*0b60*/  BSYNC.RECONVERGENT B1 ;  /* 0x0000000000017941 */ /* 0x020fea0003800200 */
.L_x_20:
[----:B------:R-:W-:Y:S04]  /*0b70*/  BSSY.RECONVERGENT B2, `(.L_x_22) ;  /* 0x000000f000027945 */ /* 0x000fe80003800200 */
[----:B------:R-:W-:Y:S04]  /*0b80*/  BSSY.RELIABLE B1, `(.L_x_23) ;  /* 0x000000c000017945 */ /* 0x000fe80003800100 */
[----:B------:R-:W-:Y:S05]  /*0b90*/  @P3 BRA `(.L_x_24) ;  /* 0x0000000000283947 */ /* 0x000fea0003800000 */
[----:B---34-:R-:W3:Y:S01]  /*0ba0*/  LDS R2, [UR14+0x34] ;  /* 0x0000340eff027984 */ /* 0x018ee20008000800 */
[----:B------:R-:W-:Y:S01]  /*0bb0*/  IMAD.MOV.U32 R3, RZ, RZ, 0x3f000000 ;  /* 0x3f000000ff037424 */ /* 0x000fe200078e00ff */
[----:B------:R-:W-:Y:S05]  /*0bc0*/  @P3 BREAK.RELIABLE B1 ;  /* 0x0000000000013942 */ /* 0x000fea0003800100 */
[----:B---3--:R-:W-:-:S05]  /*0bd0*/  LOP3.LUT R2, R2, 0xff000000, R3, 0xb8, !PT ;  /* 0xff00000002027812 */ /* 0x008fca00078eb803 */
[----:B------:R3:W-:Y:S01]  /*0be0*/  STS [UR14+0x34], R2 ;  /* 0x00003402ff007988 */ /* 0x0007e2000800080e */
[----:B------:R-:W-:Y:S05]  /*0bf0*/  @P3 BRA `(.L_x_25) ;  /* 0x0000000000183947 */ /* 0x000fea0003800000 */
[----:B---3--:R-:W3:Y:S01]  /*0c00*/  LDS R2, [UR14+0x38] ;  /* 0x0000380eff027984 */ /* 0x008ee20008000800 */
[----:B------:R-:W-:-:S05]  /*0c10*/  IMAD.MOV.U32 R3, RZ, RZ, 0xff ;  /* 0x000000ffff037424 */ /* 0x000fca00078e00ff */
[----:B---3--:R-:W-:-:S05]  /*0c20*/  LOP3.LUT R2, R2, 0xff, R3, 0xb8, !PT ;  /* 0x000000ff02027812 */ /* 0x008fca00078eb803 */
[----:B------:R5:W-:Y:S02]  /*0c30*/  STS [UR14+0x38], R2 ;  /* 0x00003802ff007988 */ /* 0x000be4000800080e */
.L_x_24:
[----:B------:R-:W-:Y:S05]  /*0c40*/  BSYNC.RELIABLE B1 ;  /* 0x0000000000017941 */ /* 0x000fea0003800100 */
.L_x_23:
[----:B------:R2:W-:Y:S02]  /*0c50*/  @!P3 STS [UR14+0x20], R11 ;  /* 0x0000200bff00b988 */ /* 0x0005e4000800080e */
.L_x_25:
[----:B------:R-:W-:Y:S05]  /*0c60*/  BSYNC.RECONVERGENT B2 ;  /* 0x0000000000027941 */ /* 0x000fea0003800200 */
.L_x_22:
[----:B------:R-:W-:Y:S05]  /*0c70*/  WARPSYNC.ALL ;  /* 0x0000000000007948 */ /* 0x000fea0003800000 */
[----:B------:R-:W-:Y:S01]  /*0c80*/  NOP ;  /* 0x0000000000007918 */ /* 0x000fe20000000000 */
[----:B------:R-:W2:Y:S01]  /*0c90*/  LDC R5, c[0x0][0x39c] ;  /* 0x0000e700ff057b82 */ /* 0x000ea20000000800 */
[----:B------:R-:W-:Y:S01]  /*0ca0*/  BSSY.RECONVERGENT B2, `(.L_x_26) ;  /* 0x0000010000027945 */ /* 0x000fe20003800200 */
[----:B--2---:R-:W-:-:S05]  /*0cb0*/  VIADD R5, R5, 0xffffffff ;  /* 0xffffffff05057836 */ /* 0x004fca0000000000 */
[----:B------:R2:W-:Y:S01]  /*0cc0*/  @!P3 STS [UR14+0x24], R5 ;  /* 0x00002405ff00b988 */ /* 0x0005e2000800080e */
[----:B------:R-:W-:Y:S05]  /*0cd0*/  @P3 BRA `(.L_x_27) ;  /* 0x0000000000303947 */ /* 0x000fea0003800000 */
[----:B------:R-:W2:Y:S01]  /*0ce0*/  LDS R3, [UR14+0x34] ;  /* 0x0000340eff037984 */ /* 0x000ea20008000800 */
[----:B----4-:R-:W4:Y:S03]  /*0cf0*/  LDC.64 R6, c[0x0][0x3b0] ;  /* 0x0000ec00ff067b82 */ /* 0x010f260000000a00 */
[----:B---3-5:R-:W3:Y:S01]  /*0d00*/  LDS R2, [UR14+0x1c] ;  /* 0x00001c0eff027984 */ /* 0x028ee20008000800 */
        /* <DEDUP_REMOVED lines=9> */
.L_x_27:
[----:B------:R-:W-:Y:S05]  /*0da0*/  BSYNC.RECONVERGENT B2 ;  /* 0x0000000000027941 */ /* 0x000fea0003800200 */
.L_x_26:
[----:B------:R-:W-:Y:S04]  /*0db0*/  BSSY.RECONVERGENT B3, `(.L_x_28) ;  /* 0x000001a000037945 */ /* 0x000fe80003800200 */
[----:B------:R-:W-:Y:S04]  /*0dc0*/  BSSY.RELIABLE B2, `(.L_x_29) ;  /* 0x0000015000027945 */ /* 0x000fe80003800100 */
[----:B------:R-:W-:Y:S05]  /*0dd0*/  @P3 BRA `(.L_x_30) ;  /* 0x0000000000203947 */ /* 0x000fea0003800000 */
[----:B---345:R-:W3:Y:S02]  /*0de0*/  LDS R2, [UR14+0x34] ;  /* 0x0000340eff027984 */ /* 0x038ee40008000800 */
[----:B---3--:R-:W-:-:S05]  /*0df0*/  LOP3.LUT R2, R2, 0x38, RZ, 0xb8, !PT ;  /* 0x0000003802027812 */ /* 0x008fca00078eb8ff */
[----:B------:R3:W-:Y:S01]  /*0e00*/  STS [UR14+0x34], R2 ;  /* 0x00003402ff007988 */ /* 0x0007e2000800080e */
[----:B------:R-:W-:Y:S05]  /*0e10*/  @P3 BRA `(.L_x_31) ;  /* 0x0000000000203947 */ /* 0x000fea0003800000 */
[----:B---3--:R-:W3:Y:S01]  /*0e20*/  LDS R2, [UR14+0x8] ;  /* 0x0000080eff027984 */ /* 0x008ee20008000800 */
[----:B------:R-:W-:-:S05]  /*0e30*/  IMAD.MOV.U32 R3, RZ, RZ, 0x780 ;  /* 0x00000780ff037424 */ /* 0x000fca00078e00ff */
[----:B---3--:R-:W-:-:S05]  /*0e40*/  LOP3.LUT R2, R2, 0x500, R3, 0xd8, !PT ;  /* 0x0000050002027812 */ /* 0x008fca00078ed803 */
[----:B------:R3:W-:Y:S02]  /*0e50*/  STS [UR14+0x8], R2 ;  /* 0x00000802ff007988 */ /* 0x0007e4000800080e */
.L_x_30:
[----:B------:R-:W-:Y:S05]  /*0e60*/  @P3 BRA `(.L_x_32) ;  /* 0x0000000000283947 */ /* 0x000fea0003800000 */
[----:B---345:R-:W3:Y:S02]  /*0e70*/  LDS R2, [UR14+0x8] ;  /* 0x0000080eff027984 */ /* 0x038ee40008000800 */
[----:B---3--:R-:W-:-:S05]  /*0e80*/  LOP3.LUT R2, R2, 0x1800, RZ, 0xb8, !PT ;  /* 0x0000180002027812 */ /* 0x008fca00078eb8ff */
[----:B------:R4:W-:Y:S02]  /*0e90*/  STS [UR14+0x8], R2 ;  /* 0x00000802ff007988 */ /* 0x0009e4000800080e */
.L_x_31:
[----:B------:R-:W-:Y:S05]  /*0ea0*/  @P3 BREAK.RELIABLE B2 ;  /* 0x0000000000023942 */ /* 0x000fea0003800100 */
[----:B------:R-:W-:Y:S05]  /*0eb0*/  @P3 BRA `(.L_x_33) ;  /* 0x0000000000243947 */ /* 0x000fea0003800000 */
[----:B---34-:R-:W3:Y:S01]  /*0ec0*/  LDS R2, [UR14+0x8] ;  /* 0x0000080eff027984 */ /* 0x018ee20008000800 */
[----:B------:R-:W-:-:S05]  /*0ed0*/  IMAD.MOV.U32 R3, RZ, RZ, 0x6000 ;  /* 0x00006000ff037424 */ /* 0x000fca00078e00ff */
[----:B---3--:R-:W-:-:S04]  /*0ee0*/  LOP3.LUT R2, R2, 0x6000, R3, 0xd8, !PT ;  /* 0x0000600002027812 */ /* 0x008fc800078ed803 */
[----:B------:R-:W-:-:S05]  /*0ef0*/  LOP3.LUT R2, R2, 0x400000, RZ, 0xb8, !PT ;  /* 0x0040000002027812 */ /* 0x000fca00078eb8ff */
[----:B------:R3:W-:Y:S02]  /*0f00*/  STS [UR14+0x8], R2 ;  /* 0x00000802ff007988 */ /* 0x0007e4000800080e */
.L_x_32:
[----:B------:R-:W-:Y:S05]  /*0f10*/  BSYNC.RELIABLE B2 ;  /* 0x0000000000027941 */ /* 0x000fea0003800100 */
.L_x_29:
[----:B---345:R-:W3:Y:S02]  /*0f20*/  @!P3 LDS R2, [UR14+0x8] ;  /* 0x0000080eff02b984 */ /* 0x038ee40008000800 */
[----:B---3--:R-:W-:-:S05]  /*0f30*/  @!P3 LOP3.LUT R2, R2, 0x8000, RZ, 0xb8, !PT ;  /* 0x000080000202b812 */ /* 0x008fca00078eb8ff */
[----:B------:R5:W-:Y:S02]  /*0f40*/  @!P3 STS [UR14+0x8], R2 ;  /* 0x00000802ff00b988 */ /* 0x000be4000800080e */
.L_x_33:
[----:B------:R-:W-:Y:S05]  /*0f50*/  BSYNC.RECONVERGENT B3 ;  /* 0x0000000000037941 */ /* 0x000fea0003800200 */
.L_x_28:
[----:B------:R-:W-:Y:S05]  /*0f60*/  WARPSYNC.ALL ;  /* 0x0000000000007948 */ /* 0x000fea0003800000 */
[----:B------:R-:W-:Y:S01]  /*0f70*/  NOP ;  /* 0x0000000000007918 */ /* 0x000fe20000000000 */
[----:B------:R-:W-:-:S04]  /*0f80*/  UIADD3 UR5, UPT, UPT, UR4, 0x80, URZ ;  /* 0x0000008004057890 */ /* 0x000fc8000fffe0ff */
[----:B------:R-:W-:-:S04]  /*0f90*/  UIADD3 UR6, UP0, UPT, UR5, UR16, URZ ;  /* 0x0000001005067290 */ /* 0x000fc8000ff1e0ff */
[----:B------:R-:W-:Y:S01]  /*0fa0*/  ULEA.HI.X.SX32 UR7, UR5, UR17, 0x1, UP0 ;  /* 0x0000001105077291 */ /* 0x000fe200080f0eff */
[----:B------:R-:W-:Y:S11]  /*0fb0*/  @P0 BRA `(.L_x_34) ;  /* 0x0000000000300947 */ /* 0x000ff60003800000 */
[----:B---345:R-:W3:Y:S01]  /*0fc0*/  S2R R2, SR_LANEID ;  /* 0x0000000000027919 */ /* 0x038ee20000000000 */
[----:B------:R-:W-:Y:S05]  /*0fd0*/  WARPSYNC.ALL ;  /* 0x0000000000007948 */ /* 0x000fea0003800000 */
[----:B------:R-:W-:Y:S01]  /*0fe0*/  NOP ;  /* 0x0000000000007918 */ /* 0x000fe20000000000 */
[----:B---3--:R-:W-:-:S05]  /*0ff0*/  IMAD.SHL.U32 R6, R2, 0x4, RZ ;  /* 0x0000000402067824 */ /* 0x008fca00078e00ff */
[----:B------:R-:W3:Y:S01]  /*1000*/  LDS R7, [R6+UR14] ;  /* 0x0000000e06077984 */ /* 0x000ee20008000800 */
[----:B------:R-:W-:-:S05]  /*1010*/  IADD3 R2, P1, PT, R6, UR6, RZ ;  /* 0x0000000606027c10 */ /* 0x000fca000ff3e0ff */
[----:B------:R-:W-:-:S05]  /*1020*/  IMAD.X R3, RZ, RZ, UR7, P1 ;  /* 0x00000007ff037e24 */ /* 0x000fca00088e06ff */
[----:B---3--:R3:W4:Y:S01]  /*1030*/  ATOMG.E.EXCH.STRONG.GPU PT, RZ, [R2], R7 ;  /* 0x0000000702ff73a8 */ /* 0x00872200041ee100 */
[----:B------:R-:W-:-:S04]  /*1040*/  DEPBAR {5,4,3,2,1,0} ;  /* 0x0000003f0000791a */ /* 0x000fc80000000000 */
[----:B------:R-:W5:Y:S02]  /*1050*/  CCTL.E.C.LDCU.IV.DEEP [UR6] ;  /* 0x0000000006007540 */ /* 0x000f640009c08000 */
[----:B-----5:R3:W-:Y:S01]  /*1060*/  UTMACCTL.IV [UR6] ;  /* 0x00000000060079b9 */ /* 0x0207e20008000000 */
[----:B------:R-:W-:Y:S01]  /*1070*/  NOP ;  /* 0x0000000000007918 */ /* 0x000fe20000000000 */
.L_x_34:
[----:B------:R-:W-:Y:S05]  /*1080*/  @P0 BRA `(.L_x_35) ;  /* 0x00000000000c0947 */ /* 0x000fea0003800000 */
[----:B------:R0:W-:Y:S01]  /*1090*/  UTMACMDFLUSH ;  /* 0x00000000000079b7 */ /* 0x0001e20000000000 */
[----:B------:R-:W-:Y:S05]  /*10a0*/  @P0 BRA `(.L_x_35) ;  /* 0x0000000000040947 */ /* 0x000fea0003800000 */
[----:B------:R-:W-:-:S04]  /*10b0*/  DEPBAR.LE SB0, 0x0 ;  /* 0x000080000000791a */ /* 0x000fc80000000000 */
.L_x_35:
[----:B------:R-:W-:Y:S05]  /*10c0*/  WARPSYNC.ALL ;  /* 0x0000000000007948 */ /* 0x000fea0003800000 */
[----:B------:R-:W-:Y:S01]  /*10d0*/  NOP ;  /* 0x0000000000007918 */ /* 0x000fe20000000000 */
[----:B----4-:R-:W-:Y:S06]  /*10e0*/  BAR.SYNC.DEFER_BLOCKING 0x0 ;  /* 0x0000000000007b1d */ /* 0x010fec0000010000 */
[----:B------:R-:W-:Y:S02]  /*10f0*/  BSSY.RECONVERGENT B3, `(.L_x_36) ;  /* 0x000000b000037945 */ /* 0x000fe40003800200 */
[----:B------:R-:W-:Y:S06]  /*1100*/  BAR.SYNC.DEFER_BLOCKING 0x0 ;  /* 0x0000000000007b1d */ /* 0x000fec0000010000 */
[----:B------:R4:W-:Y:S01]  /*1110*/  @!P0 STS [R10], RZ ;  /* 0x000000ff0a008388 */ /* 0x0009e20000000800 */
[----:B------:R-:W-:Y:S01]  /*1120*/  NOP ;  /* 0x0000000000007918 */ /* 0x000fe20000000000 */
[----:B------:R-:W-:Y:S05]  /*1130*/  @P3 BRA `(.L_x_37) ;  /* 0x0000000000183947 */ /* 0x000fea0003800000 */
[----:B---3-5:R-:W3:Y:S01]  /*1140*/  LDS R2, [UR14+0x8] ;  /* 0x0000080eff027984 */ /* 0x028ee20008000800 */
[----:B------:R-:W5:Y:S01]  /*1150*/  LDC.64 R6, c[0x0][0x390] ;  /* 0x0000e400ff067b82 */ /* 0x000f620000000a00 */
[----:B------:R-:W-:Y:S02]  /*1160*/  IMAD.MOV.U32 R3, RZ, RZ, 0x70 ;  /* 0x00000070ff037424 */ /* 0x000fe400078e00ff */
[----:B-----5:R5:W-:Y:S03]  /*1170*/  STS.64 [UR14], R6 ;  /* 0x00000006ff007988 */ /* 0x020be60008000a0e */
[----:B---3--:R-:W-:-:S05]  /*1180*/  LOP3.LUT R2, R2, 0x10, R3, 0xd8, !PT ;  /* 0x0000001002027812 */ /* 0x008fca00078ed803 */
[----:B------:R5:W-:Y:S02]  /*1190*/  STS [UR14+0x8], R2 ;  /* 0x00000802ff007988 */ /* 0x000be4000800080e */
.L_x_37:
[----:B---3--:R-:W-:Y:S05]  /*11a0*/  BSYNC.RECONVERGENT B3 ;  /* 0x0000000000037941 */ /* 0x008fea0003800200 */
.L_x_36:
[----:B------:R-:W-:Y:S04]  /*11b0*/  BSSY.RECONVERGENT B4, `(.L_x_38) ;  /* 0x0000011000047945 */ /* 0x000fe80003800200 */
[----:B------:R-:W-:Y:S04]  /*11c0*/  BSSY.RELIABLE B3, `(.L_x_39) ;  /* 0x000000e000037945 */ /* 0x000fe80003800100 */
[----:B------:R-:W-:Y:S05]  /*11d0*/  @P3 BRA `(.L_x_40) ;  /* 0x0000000000243947 */ /* 0x000fea0003800000 */
[----:B-----5:R-:W3:Y:S01]  /*11e0*/  LDS R2, [UR14+0x34] ;  /* 0x0000340eff027984 */ /* 0x020ee20008000800 */
[----:B------:R-:W-:-:S05]  /*11f0*/  IMAD.MOV.U32 R3, RZ, RZ, 0x3f000000 ;  /* 0x3f000000ff037424 */ /* 0x000fca00078e00ff */
[----:B---3--:R-:W-:-:S05]  /*1200*/  LOP3.LUT R2, R2, 0xff000000, R3, 0xb8, !PT ;  /* 0xff00000002027812 */ /* 0x008fca00078eb803 */
[----:B------:R3:W-:Y:S01]  /*1210*/  STS [UR14+0x34], R2 ;  /* 0x00003402ff007988 */ /* 0x0007e2000800080e */
[----:B------:R-:W-:Y:S05]  /*1220*/  @P3 BRA `(.L_x_41) ;  /* 0x00000000001c3947 */ /* 0x000fea0003800000 */
[----:B---3--:R-:W3:Y:S01]  /*1230*/  LDS R2, [UR14+0x38] ;  /* 0x0000380eff027984 */ /* 0x008ee20008000800 */
[----:B------:R-:W-:-:S05]  /*1240*/  IMAD.MOV.U32 R3, RZ, RZ, 0x7f ;  /* 0x0000007fff037424 */ /* 0x000fca00078e00ff */
[----:B---3--:R-:W-:-:S05]  /*1250*/  LOP3.LUT R2, R2, 0xff, R3, 0xb8, !PT ;  /* 0x000000ff02027812 */ /* 0x008fca00078eb803 */
[----:B------:R3:W-:Y:S02]  /*1260*/  STS [UR14+0x38], R2 ;  /* 0x00003802ff007988 */ /* 0x0007e4000800080e */
.L_x_40:
[----:B------:R-:W-:Y:S05]  /*1270*/  @P3 BREAK.RELIABLE B3 ;  /* 0x0000000000033942 */ /* 0x000fea0003800100 */
[----:B------:R-:W-:Y:S05]  /*1280*/  @P3 BRA `(.L_x_42) ;  /* 0x00000000000c3947 */ /* 0x000fea0003800000 */
[----:B------:R2:W-:Y:S02]  /*1290*/  STS [UR14+0x20], R5 ;  /* 0x00002005ff007988 */ /* 0x0005e4000800080e */
.L_x_41:
[----:B------:R-:W-:Y:S05]  /*12a0*/  BSYNC.RELIABLE B3 ;  /* 0x0000000000037941 */ /* 0x000fea0003800100 */
.L_x_39:
[----:B------:R2:W-:Y:S02]  /*12b0*/  @!P3 STS [UR14+0x24], R4 ;  /* 0x00002404ff00b988 */ /* 0x0005e4000800080e */
.L_x_42:
[----:B------:R-:W-:Y:S05]  /*12c0*/  BSYNC.RECONVERGENT B4 ;  /* 0x0000000000047941 */ /* 0x000fea0003800200 */
.L_x_38:
[----:B------:R-:W-:Y:S05]  /*12d0*/  WARPSYNC.ALL ;  /* 0x0000000000007948 */ /* 0x000fea0003800000 */
[----:B------:R-:W-:Y:S01]  /*12e0*/  NOP ;  /* 0x0000000000007918 */ /* 0x000fe20000000000 */
[----:B------:R-:W-:Y:S04]  /*12f0*/  BSSY.RECONVERGENT B4, `(.L_x_43) ;  /* 0x000000e000047945 */ /* 0x000fe80003800200 */
[----:B------:R-:W-:Y:S05]  /*1300*/  @P3 BRA `(.L_x_44) ;  /* 0x0000000000303947 */ /* 0x000fea0003800000 */
[----:B------:R-:W2:Y:S02]  /*1310*/  LDS R3, [UR14+0x34] ;  /* 0x0000340eff037984 */ /* 0x000ea40008000800 */
[----:B--2---:R-:W2:Y:S02]  /*1320*/  LDC.64 R4, c[0x0][0x3b8] ;  /* 0x0000ee00ff047b82 */ /* 0x004ea40000000a00 */
[----:B---3-5:R-:W3:Y:S01]  /*1330*/  LDS R2, [UR14+0x1c] ;  /* 0x00001c0eff027984 */ /* 0x028ee20008000800 */
[C---:B--2---:R-:W-:Y:S01]  /*1340*/  SHF.L.U64.HI R5, R4.reuse, 0x1, R5 ;  /* 0x0000000104057819 */ /* 0x044fe20000010205 */
[----:B------:R-:W-:-:S03]  /*1350*/  IMAD.SHL.U32 R4, R4, 0x2, RZ ;  /* 0x0000000204047824 */ /* 0x000fc600078e00ff */
[--C-:B------:R-:W-:Y:S02]  /*1360*/  SHF.R.U32.HI R7, RZ, 0x4, R5.reuse ;  /* 0x00000004ff077819 */ /* 0x100fe40000011605 */
[----:B------:R-:W-:-:S05]  /*1370*/  SHF.R.U64 R4, R4, 0x4, R5 ;  /* 0x0000000404047819 */ /* 0x000fca0000001205 */
[----:B------:R2:W-:Y:S01]  /*1380*/  STS [UR14+0xc], R4 ;  /* 0x00000c04ff007988 */ /* 0x0005e2000800080e */
[----:B------:R-:W-:Y:S02]  /*1390*/  LOP3.LUT R3, R3, 0x7, RZ, 0xb8, !PT ;  /* 0x0000000703037812 */ /* 0x000fe400078eb8ff */
[----:B---3--:R-:W-:-:S03]  /*13a0*/  LOP3.LUT R2, R2, 0xf, R7, 0xb8, !PT ;  /* 0x0000000f02027812 */ /* 0x008fc600078eb807 */
[----:B------:R2:W-:Y:S04]  /*13b0*/  STS [UR14+0x34], R3 ;  /* 0x00003403ff007988 */ /* 0x0005e8000800080e */
[----:B------:R2:W-:Y:S02]  /*13c0*/  STS [UR14+0x1c], R2 ;  /* 0x00001c02ff007988 */ /* 0x0005e4000800080e */
.L_x_44:
[----:B------:R-:W-:Y:S05]  /*13d0*/  BSYNC.RECONVERGENT B4 ;  /* 0x0000000000047941 */ /* 0x000fea0003800200 */
.L_x_43:
[----:B------:R-:W-:Y:S04]  /*13e0*/  BSSY.RECONVERGENT B5, `(.L_x_45) ;  /* 0x000001a000057945 */ /* 0x000fe80003800200 */
[----:B------:R-:W-:Y:S04]  /*13f0*/  BSSY.RELIABLE B4, `(.L_x_46) ;  /* 0x0000015000047945 */ /* 0x000fe80003800100 */
[----:B------:R-:W-:Y:S05]  /*1400*/  @P3 BRA `(.L_x_47) ;  /* 0x0000000000203947 */ /* 0x000fea0003800000 */
[----:B--23-5:R-:W2:Y:S02]  /*1410*/  LDS R2, [UR14+0x34] ;  /* 0x0000340eff027984 */ /* 0x02cea40008000800 */
[----:B--2---:R-:W-:-:S05]  /*1420*/  LOP3.LUT R2, R2, 0x38, RZ, 0xb8, !PT ;  /* 0x0000003802027812 */ /* 0x004fca00078eb8ff */
[----:B------:R2:W-:Y:S01]  /*1430*/  STS [UR14+0x34], R2 ;  /* 0x00003402ff007988 */ /* 0x0005e2000800080e */
[----:B------:R-:W-:Y:S05]  /*1440*/  @P3 BRA `(.L_x_48) ;  /* 0x0000000000203947 */ /* 0x000fea0003800000 */
[----:B--2---:R-:W2:Y:S01]  /*1450*/  LDS R2, [UR14+0x8] ;  /* 0x0000080eff027984 */ /* 0x004ea20008000800 */
[----:B------:R-:W-:-:S05]  /*1460*/  IMAD.MOV.U32 R3, RZ, RZ, 0x780 ;  /* 0x00000780ff037424 */ /* 0x000fca00078e00ff */
[----:B--2---:R-:W-:-:S05]  /*1470*/  LOP3.LUT R2, R2, 0x500, R3, 0xd8, !PT ;  /* 0x0000050002027812 */ /* 0x004fca00078ed803 */
[----:B------:R2:W-:Y:S02]  /*1480*/  STS [UR14+0x8], R2 ;  /* 0x00000802ff007988 */ /* 0x0005e4000800080e */
.L_x_47:
[----:B------:R-:W-:Y:S05]  /*1490*/  @P3 BRA `(.L_x_49) ;  /* 0x0000000000283947 */ /* 0x000fea0003800000 */
[----:B--23-5:R-:W2:Y:S02]  /*14a0*/  LDS R2, [UR14+0x8] ;  /* 0x0000080eff027984 */ /* 0x02cea40008000800 */
[----:B--2---:R-:W-:-:S05]  /*14b0*/  LOP3.LUT R2, R2, 0x1800, RZ, 0xb8, !PT ;  /* 0x0000180002027812 */ /* 0x004fca00078eb8ff */
[----:B------:R3:W-:Y:S02]  /*14c0*/  STS [UR14+0x8], R2 ;  /* 0x00000802ff007988 */ /* 0x0007e4000800080e */
.L_x_48:
[----:B------:R-:W-:Y:S05]  /*14d0*/  @P3 BREAK.RELIABLE B4 ;  /* 0x0000000000043942 */ /* 0x000fea0003800100 */
[----:B------:R-:W-:Y:S05]  /*14e0*/  @P3 BRA `(.L_x_50) ;  /* 0x0000000000243947 */ /* 0x000fea0003800000 */
[----:B--23--:R-:W2:Y:S01]  /*14f0*/  LDS R2, [UR14+0x8] ;  /* 0x0000080eff027984 */ /* 0x00cea20008000800 */
[----:B------:R-:W-:-:S05]  /*1500*/  IMAD.MOV.U32 R3, RZ, RZ, 0x6000 ;  /* 0x00006000ff037424 */ /* 0x000fca00078e00ff */
[----:B--2---:R-:W-:-:S04]  /*1510*/  LOP3.LUT R2, R2, 0x6000, R3, 0xd8, !PT ;  /* 0x0000600002027812 */ /* 0x004fc800078ed803 */
[----:B------:R-:W-:-:S05]  /*1520*/  LOP3.LUT R2, R2, 0x400000, RZ, 0xb8, !PT ;  /* 0x0040000002027812 */ /* 0x000fca00078eb8ff */
[----:B------:R2:W-:Y:S02]  /*1530*/  STS [UR14+0x8], R2 ;  /* 0x00000802ff007988 */ /* 0x0005e4000800080e */
.L_x_49:
[----:B------:R-:W-:Y:S05]  /*1540*/  BSYNC.RELIABLE B4 ;  /* 0x0000000000047941 */ /* 0x000fea0003800100 */
.L_x_46:
[----:B--23-5:R-:W2:Y:S02]  /*1550*/  @!P3 LDS R2, [UR14+0x8] ;  /* 0x0000080eff02b984 */ /* 0x02cea40008000800 */
[----:B--2---:R-:W-:-:S05]  /*1560*/  @!P3 LOP3.LUT R2, R2, 0x8000, RZ, 0xb8, !PT ;  /* 0x000080000202b812 */ /* 0x004fca00078eb8ff */
[----:B------:R5:W-:Y:S02]  /*1570*/  @!P3 STS [UR14+0x8], R2 ;  /* 0x00000802ff00b988 */ /* 0x000be4000800080e */
.L_x_50:
[----:B------:R-:W-:Y:S05]  /*1580*/  BSYNC.RECONVERGENT B5 ;  /* 0x0000000000057941 */ /* 0x000fea0003800200 */
.L_x_45:
[----:B------:R-:W-:Y:S05]  /*1590*/  WARPSYNC.ALL ;  /* 0x0000000000007948 */ /* 0x000fea0003800000 */
[----:B------:R-:W-:Y:S01]  /*15a0*/  NOP ;  /* 0x0000000000007918 */ /* 0x000fe20000000000 */
[----:B------:R-:W-:-:S04]  /*15b0*/  UIADD3 UR4, UPT, UPT, UR4, 0x100, URZ ;  /* 0x0000010004047890 */ /* 0x000fc8000fffe0ff */
[----:B------:R-:W-:-:S04]  /*15c0*/  UIADD3 UR16, UP0, UPT, UR4, UR16, URZ ;  /* 0x0000001004107290 */ /* 0x000fc8000ff1e0ff */
[----:B------:R-:W-:Y:S01]  /*15d0*/  ULEA.HI.X.SX32 UR17, UR4, UR17, 0x1, UP0 ;  /* 0x0000001104117291 */ /* 0x000fe200080f0eff */
[----:B------:R-:W-:Y:S11]  /*15e0*/  @P0 BRA `(.L_x_51) ;  /* 0x0000000000300947 */ /* 0x000ff60003800000 */
[----:B--23-5:R-:W2:Y:S01]  /*15f0*/  S2R R2, SR_LANEID ;  /* 0x0000000000027919 */ /* 0x02cea20000000000 */
[----:B------:R-:W-:Y:S05]  /*1600*/  WARPSYNC.ALL ;  /* 0x0000000000007948 */ /* 0x000fea0003800000 */
[----:B------:R-:W-:Y:S01]  /*1610*/  NOP ;  /* 0x0000000000007918 */ /* 0x000fe20000000000 */
[----:B--2---:R-:W-:-:S05]  /*1620*/  IMAD.SHL.U32 R4, R2, 0x4, RZ ;  /* 0x0000000402047824 */ /* 0x004fca00078e00ff */
[----:B------:R-:W2:Y:S01]  /*1630*/  LDS R5, [R4+UR14] ;  /* 0x0000000e04057984 */ /* 0x000ea20008000800 */
[----:B------:R-:W-:-:S05]  /*1640*/  IADD3 R2, P1, PT, R4, UR16, RZ ;  /* 0x0000001004027c10 */ /* 0x000fca000ff3e0ff */
[----:B------:R-:W-:-:S05]  /*1650*/  IMAD.X R3, RZ, RZ, UR17, P1 ;  /* 0x00000011ff037e24 */ /* 0x000fca00088e06ff */
[----:B--2---:R2:W3:Y:S01]  /*1660*/  ATOMG.E.EXCH.STRONG.GPU PT, RZ, [R2], R5 ;  /* 0x0000000502ff73a8 */ /* 0x0044e200041ee100 */
[----:B------:R-:W-:-:S04]  /*1670*/  DEPBAR {5,4,3,2,1,0} ;  /* 0x0000003f0000791a */ /* 0x000fc80000000000 */
[----:B------:R-:W5:Y:S02]  /*1680*/  CCTL.E.C.LDCU.IV.DEEP [UR16] ;  /* 0x0000000010007540 */ /* 0x000f640009c08000 */
[----:B-----5:R2:W-:Y:S01]  /*1690*/  UTMACCTL.IV [UR16] ;  /* 0x00000000100079b9 */ /* 0x0205e20008000000 */
[----:B------:R-:W-:Y:S01]  /*16a0*/  NOP ;  /* 0x0000000000007918 */ /* 0x000fe20000000000 */
.L_x_51:
[----:B------:R-:W-:Y:S05]  /*16b0*/  @P0 BRA `(.L_x_52) ;  /* 0x00000000000c0947 */ /* 0x000fea0003800000 */
[----:B------:R0:W-:Y:S01]  /*16c0*/  UTMACMDFLUSH ;  /* 0x00000000000079b7 */ /* 0x0001e20000000000 */
[----:B------:R-:W-:Y:S05]  /*16d0*/  @P0 BRA `(.L_x_52) ;  /* 0x0000000000040947 */ /* 0x000fea0003800000 */
[----:B------:R-:W-:-:S04]  /*16e0*/  DEPBAR.LE SB0, 0x0 ;  /* 0x000080000000791a */ /* 0x000fc80000000000 */
.L_x_52:
[----:B------:R-:W-:Y:S05]  /*16f0*/  WARPSYNC.ALL ;  /* 0x0000000000007948 */ /* 0x000fea0003800000 */
[----:B------:R-:W-:Y:S01]  /*1700*/  NOP ;  /* 0x0000000000007918 */ /* 0x000fe20000000000 */
[----:B---3--:R-:W-:Y:S01]  /*1710*/  BAR.SYNC.DEFER_BLOCKING 0x0 ;  /* 0x0000000000007b1d */ /* 0x008fe20000010000 */
[----:B------:R-:W-:Y:S01]  /*1720*/  ISETP.GE.AND P0, PT, R12, 0x1, PT ;  /* 0x000000010c00780c */ /* 0x000fe20003f06270 */
[----:B------:R-:W-:Y:S01]  /*1730*/  USHF.L.U32 UR11, UR11, 0x8, URZ ;  /* 0x000000080b0b7899 */ /* 0x000fe200080006ff */
[----:B--2--5:R-:W-:Y:S01]  /*1740*/  SHF.R.U32.HI R2, RZ, 0x5, R0 ;  /* 0x00000005ff027819 */ /* 0x024fe20000011600 */
[----:B------:R-:W-:-:S02]  /*1750*/  USHF.L.U32 UR31, UR31, 0x7, URZ ;  /* 0x000000071f1f7899 */ /* 0x000fc400080006ff */
[----:B------:R-:W-:Y:S01]  /*1760*/  VOTEU.ALL UP0, P3 ;  /* 0x0000000000ff7886 */ /* 0x000fe20001800000 */
[----:B------:R-:W-:Y:S01]  /*1770*/  UMOV UR4, 0x1 ;  /* 0x0000000100047882 */ /* 0x000fe20000000000 */
[----:B------:R-:W-:Y:S01]  /*1780*/  VOTEU.ALL UP1, P3 ;  /* 0x0000000000ff7886 */ /* 0x000fe20001820000 */
[----:B------:R-:W-:Y:S02]  /*1790*/  R2UR UR15, R2 ;  /* 0x00000000020f72ca */ /* 0x000fe400000e0000 */
[----:B------:R-:W-:-:S04]  /*17a0*/  @!UP0 UIADD3 UR8, UPT, UPT, -UR4, 0x100000, URZ ;  /* 0x0010000004088890 */ /* 0x000fc8000fffe1ff */
[----:B------:R-:W-:Y:S02]  /*17b0*/  @!UP0 USHF.L.U32 UR9, UR8, 0xb, URZ ;  /* 0x0000000b08098899 */ /* 0x000fe400080006ff */
[----:B------:R-:W-:Y:S02]  /*17c0*/  @!UP0 USHF.L.U32 UR8, UR8, 0x1, URZ ;  /* 0x0000000108088899 */ /* 0x000fe400080006ff */
[----:B------:R-:W-:-:S04]  /*17d0*/  @!UP0 UIADD3 UR4, UPT, UPT, -UR4, 0x100000, URZ ;  /* 0x0010000004048890 */ /* 0x000fc8000fffe1ff */
[----:B------:R-:W-:Y:S02]  /*17e0*/  @!UP0 USHF.L.U32 UR5, UR4, 0xb, URZ ;  /* 0x0000000b04058899 */ /* 0x000fe400080006ff */
[----:B------:R-:W-:Y:S01]  /*17f0*/  @!UP0 USHF.L.U32 UR4, UR4, 0x1, URZ ;  /* 0x0000000104048899 */ /* 0x000fe200080006ff */
[----:B------:R-:W-:Y:S01]  /*1800*/  VOTEU.ALL UP0, P3 ;  /* 0x0000000000ff7886 */ /* 0x000fe20001800000 */
[----:B------:R-:W2:Y:S04]  /*1810*/  FENCE.VIEW.ASYNC.S ;  /* 0x00000000000073c6 */ /* 0x000ea80000000000 */
[----:B--2---:R2:W3:Y:S06]  /*1820*/  @!UP0 SYNCS.EXCH.64 URZ, [UR14+0x18000], UR8 ;  /* 0x018000080eff85b2 */ /* 0x0044ec0008000100 */
[----:B------:R2:W5:Y:S01]  /*1830*/  @!UP1 SYNCS.EXCH.64 URZ, [UR14+0x18010], UR4 ;  /* 0x018010040eff95b2 */ /* 0x0005620008000100 */
[----:B------:R-:W-:Y:S05]  /*1840*/  @!P0 BRA `(.L_x_53) ;  /* 0x0000000800908947 */ /* 0x000fea0003800000 */
[----:B---3-5:R-:W-:Y:S01]  /*1850*/  BAR.SYNC.DEFER_BLOCKING 0x0 ;  /* 0x0000000000007b1d */ /* 0x028fe20000010000 */
[----:B------:R-:W-:Y:S01]  /*1860*/  ELECT P1, URZ, PT ;  /* 0x0000000000ff782f */ /* 0x000fe20003820000 */
[----:B------:R-:W-:Y:S01]  /*1870*/  @!P3 IMAD.MOV.U32 R2, RZ, RZ, 0x18000 ;  /* 0x00018000ff02b424 */ /* 0x000fe200078e00ff */
[----:B--2---:R-:W-:Y:S02]  /*1880*/  ULOP3.LUT UR5, UR15, 0x1, URZ, 0xc0, !UPT ;  /* 0x000000010f057892 */ /* 0x004fe4000f8ec0ff */
[C---:B------:R-:W-:Y:S02]  /*1890*/  ISETP.LT.U32.AND P1, PT, R132.reuse, 0x40, P1 ;  /* 0x000000408400780c */ /* 0x040fe40000f21070 */
[----:B------:R-:W-:Y:S01]  /*18a0*/  ELECT P0, URZ, PT ;  /* 0x0000000000ff782f */ /* 0x000fe20003800000 */
[----:B------:R-:W-:Y:S02]  /*18b0*/  ULEA UR8, UR5, UR14, 0xe ;  /* 0x0000000e05087291 */ /* 0x000fe4000f8e70ff */
[----:B------:R-:W-:Y:S01]  /*18c0*/  USHF.L.U32 UR30, UR5, 0x6, URZ ;  /* 0x00000006051e7899 */ /* 0x000fe200080006ff */
[----:B------:R-:W-:Y:S01]  /*18d0*/  ISETP.LT.U32.AND P0, PT, R132, 0x40, P0 ;  /* 0x000000408400780c */ /* 0x000fe20000701070 */
[----:B------:R-:W-:-:S02]  /*18e0*/  UIADD3 UR4, UPT, UPT, UR14, 0x10000, URZ ;  /* 0x000100000e047890 */ /* 0x000fc4000fffe0ff */
[----:B------:R-:W-:Y:S02]  /*18f0*/  USHF.R.U32.HI UR18, URZ, 0x4, UR14 ;  /* 0x00000004ff127899 */ /* 0x000fe4000801160e */
[----:B------:R-:W-:Y:S02]  /*1900*/  USHF.R.U32.HI UR4, URZ, 0x4, UR4 ;  /* 0x00000004ff047899 */ /* 0x000fe40008011604 */
[----:B------:R-:W-:Y:S01]  /*1910*/  VOTEU.ANY UP1, P1 ;  /* 0x0000000000ff7886 */ /* 0x000fe20000820100 */
[----:B------:R-:W-:Y:S01]  /*1920*/  VOTEU.ANY UP0, P1 ;  /* 0x0000000000ff7886 */ /* 0x000fe20000800100 */
[----:B------:R-:W-:Y:S01]  /*1930*/  UMOV UR10, UR30 ;  /* 0x0000001e000a7c82 */ /* 0x000fe20008000000 */
[----:B------:R-:W-:Y:S02]  /*1940*/  USGXT.U32 UR18, UR18, 0xe ;  /* 0x0000000e1212789a */ /* 0x000fe40008000000 */
[----:B------:R-:W-:Y:S01]  /*1950*/  @UP1 UIADD3 UR28, UPT, UPT, UR8, 0x10000, URZ ;  /* 0x00010000081c1890 */ /* 0x000fe2000fffe0ff */
[----:B------:R2:W-:Y:S01]  /*1960*/  @!P3 SYNCS.ARRIVE.TRANS64 RZ, [UR14+0x18000], R2 ;  /* 0x01800002ffffb9a7 */ /* 0x0005e2000800000e */
[----:B------:R-:W-:Y:S01]  /*1970*/  @UP1 UIADD3 UR29, UPT, UPT, UR14, 0x18000, URZ ;  /* 0x000180000e1d1890 */ /* 0x000fe2000fffe0ff */
[----:B------:R-:W-:Y:S01]  /*1980*/  BAR.SYNC.DEFER_BLOCKING 0x0 ;  /* 0x0000000000007b1d */ /* 0x000fe20000010000 */
[----:B------:R-:W-:-:S02]  /*1990*/  ULEA UR8, UR5, UR8, 0xe ;  /* 0x0000000805087291 */ /* 0x000fc4000f8e70ff */
[----:B------:R-:W-:-:S03]  /*19a0*/  USGXT.U32 UR22, UR4, 0xe ;  /* 0x0000000e0416789a */ /* 0x000fc60008000000 */
[----:B------:R-:W-:Y:S01]  /*19b0*/  VOTEU.ANY UP2, P0 ;  /* 0x0000000000ff7886 */ /* 0x000fe20000040100 */
[----:B------:R-:W-:Y:S01]  /*19c0*/  VOTEU.ANY UP1, P0 ;  /* 0x0000000000ff7886 */ /* 0x000fe20000020100 */
[----:B------:R-:W-:Y:S01]  /*19d0*/  UMOV UR4, URZ ;  /* 0x000000ff00047c82 */ /* 0x000fe20008000000 */
[----:B------:R-:W-:Y:S01]  /*19e0*/  UMOV UR19, 0x40004040 ;  /* 0x4000404000137882 */ /* 0x000fe20000000000 */
[----:B------:R-:W-:Y:S01]  /*19f0*/  UMOV UR23, 0x40004040 ;  /* 0x4000404000177882 */ /* 0x000fe20000000000 */
[----:B------:R-:W-:Y:S01]  /*1a00*/  @UP2 UIADD3 UR9, UPT, UPT, UR14, 0x18000, URZ ;  /* 0x000180000e092890 */ /* 0x000fe2000fffe0ff */
[----:B------:R2:W-:Y:S01]  /*1a10*/  @UP0 UTMALDG.2D [UR28], [UR12] ;  /* 0x0000001c0c0005b4 */ /* 0x0005e20008008000 */
[----:B------:R-:W-:-:S04]  /*1a20*/  UIADD3 UR20, UP0, UPT, UR18, 0x2, URZ ;  /* 0x0000000212147890 */ /* 0x000fc8000ff1e0ff */
[----:B------:R-:W-:Y:S02]  /*1a30*/  UIADD3.X UR21, UPT, UPT, UR4, 0x40004040, URZ, UP0, !UPT ;  /* 0x4000404004157890 */ /* 0x000fe400087fe4ff */
[----:B------:R-:W-:Y:S01]  /*1a40*/  UIADD3 UR24, UP0, UPT, UR22, 0x2, URZ ;  /* 0x0000000216187890 */ /* 0x000fe2000ff1e0ff */
[----:B------:R3:W-:Y:S06]  /*1a50*/  MEMBAR.ALL.CTA ;  /* 0x0000000000007992 */ /* 0x0007ec0000008000 */
[----:B---3--:R-:W3:Y:S01]  /*1a60*/  FENCE.VIEW.ASYNC.S ;  /* 0x00000000000073c6 */ /* 0x008ee20000000000 */
[----:B------:R-:W-:-:S02]  /*1a70*/  UIADD3.64 UR32, UPT, UPT, UR20, 0x2, URZ ;  /* 0x0000000214207897 */ /* 0x000fc4000fffe0ff */
[----:B------:R-:W-:Y:S02]  /*1a80*/  UIADD3.X UR25, UPT, UPT, UR4, 0x40004040, URZ, UP0, !UPT ;  /* 0x4000404004197890 */ /* 0x000fe400087fe4ff */
[----:B------:R-:W-:Y:S02]  /*1a90*/  UIADD3.64 UR34, UPT, UPT, UR20, 0x4, URZ ;  /* 0x0000000414227897 */ /* 0x000fe4000fffe0ff */
[----:B------:R-:W-:Y:S02]  /*1aa0*/  UIADD3.64 UR36, UPT, UPT, UR20, 0x7fe, URZ ;  /* 0x000007fe14247897 */ /* 0x000fe4000fffe0ff */
[----:B------:R-:W-:Y:S02]  /*1ab0*/  UIADD3.64 UR38, UPT, UPT, UR20, 0x800, URZ ;  /* 0x0000080014267897 */ /* 0x000fe4000fffe0ff */
[----:B------:R-:W-:Y:S02]  /*1ac0*/  UIADD3.64 UR40, UPT, UPT, UR20, 0x802, URZ ;  /* 0x0000080214287897 */ /* 0x000fe4000fffe0ff */
[----:B------:R-:W-:-:S02]  /*1ad0*/  UIADD3.64 UR42, UPT, UPT, UR20, 0x804, URZ ;  /* 0x00000804142a7897 */ /* 0x000fc4000fffe0ff */
[----:B------:R-:W-:Y:S02]  /*1ae0*/  UIADD3.64 UR44, UPT, UPT, UR24, 0x2, URZ ;  /* 0x00000002182c7897 */ /* 0x000fe4000fffe0ff */
[----:B------:R-:W-:Y:S02]  /*1af0*/  UIADD3.64 UR46, UPT, UPT, UR24, 0x4, URZ ;  /* 0x00000004182e7897 */ /* 0x000fe4000fffe0ff */
[----:B------:R-:W-:Y:S02]  /*1b00*/  UIADD3.64 UR48, UPT, UPT, UR24, 0x3fe, URZ ;  /* 0x000003fe18307897 */ /* 0x000fe4000fffe0ff */
[----:B------:R-:W-:Y:S02]  /*1b10*/  UIADD3.64 UR50, UPT, UPT, UR24, 0x400, URZ ;  /* 0x0000040018327897 */ /* 0x000fe4000fffe0ff */
[----:B------:R-:W-:Y:S01]  /*1b20*/  UIADD3.64 UR52, UPT, UPT, UR24, 0x402, URZ ;  /* 0x0000040218347897 */ /* 0x000fe2000fffe0ff */
[----:B---3--:R-:W-:Y:S01]  /*1b30*/  BAR.SYNC.DEFER_BLOCKING 0x0 ;  /* 0x0000000000007b1d */ /* 0x008fe20000010000 */
[----:B------:R-:W-:-:S02]  /*1b40*/  UIADD3.64 UR54, UPT, UPT, UR24, 0x404, URZ ;  /* 0x0000040418367897 */ /* 0x000fc4000fffe0ff */
[----:B------:R-:W-:-:S03]  /*1b50*/  UISETP.NE.U32.AND UP0, UPT, UR15, URZ, UPT ;  /* 0x000000ff0f00728c */ /* 0x000fc6000bf05070 */
[----:B------:R2:W-:Y:S02]  /*1b60*/  @UP1 UTMALDG.2D [UR8], [UR6] ;  /* 0x00000008060015b4 */ /* 0x0005e40008008000 */
[----:B------:R-:W-:Y:S06]  /*1b70*/  BAR.SYNC.DEFER_BLOCKING 0x0 ;  /* 0x0000000000007b1d */ /* 0x000fec0000010000 */
[----:B------:R-:W3:Y:S02]  /*1b80*/  SYNCS.PHASECHK.TRANS64.TRYWAIT P0, [UR14+0x18000], RZ ;  /* 0x018000ffff0075a7 */ /* 0x000ee4000800110e */
[----:B--23--:R-:W-:Y:S05]  /*1b90*/  @!P0 BRA `(.L_x_54) ;  /* 0x0000001000488947 */ /* 0x00cfea0003800000 */
.L_x_66:
[----:B------:R-:W-:Y:S05]  /*1ba0*/  BRA.U UP0, `(.L_x_55) ;  /* 0x0000000100647547 */ /* 0x000fea000b800000 */
[----:B------:R-:W-:Y:S01]  /*1bb0*/  UMOV UR4, 0x0 ;  /* 0x0000000000047882 */ /* 0x000fe20000000000 */
[----:B------:R-:W-:Y:S01]  /*1bc0*/  UMOV UR5, 0x8400490 ;  /* 0x0840049000057882 */ /* 0x000fe20000000000 */
[----:B------:R-:W-:Y:S01]  /*1bd0*/  UMOV UR8, 0x0 ;  /* 0x0000000000087882 */ /* 0x000fe20000000000 */
[----:B------:R-:W-:Y:S01]  /*1be0*/  UMOV UR9, 0x8400490 ;  /* 0x0840049000097882 */ /* 0x000fe20000000000 */
[----:B------:R-:W-:Y:S01]  /*1bf0*/  UMOV UR28, 0x0 ;  /* 0x00000000001c7882 */ /* 0x000fe20000000000 */
[----:B------:R-:W-:Y:S01]  /*1c00*/  UMOV UR29, 0x8400490 ;  /* 0x08400490001d7882 */ /* 0x000fe20000000000 */
[----:B------:R2:W-:Y:S01]  /*1c10*/  UTCHMMA gdesc[UR22], gdesc[UR18], tmem[UR26], tmem[UR4], idesc[UR5], !UPT ;  /* 0x00ff0412160075ea */ /* 0x0005e2000f80001a */
[----:B------:R-:W-:Y:S01]  /*1c20*/  UMOV UR56, 0x0 ;  /* 0x0000000000387882 */ /* 0x000fe20000000000 */
[----:B------:R-:W-:Y:S01]  /*1c30*/  UMOV UR57, 0x8400490 ;  /* 0x0840049000397882 */ /* 0x000fe20000000000 */
[----:B------:R2:W-:Y:S01]  /*1c40*/  UTCHMMA gdesc[UR24], gdesc[UR20], tmem[UR26], tmem[UR8], idesc[UR9], UPT ;  /* 0x00ff0814180075ea */ /* 0x0005e2000b80001a */
        /* <DEDUP_REMOVED lines=12> */
[----:B------:R2:W-:Y:S01]  /*1d10*/  UTCHMMA gdesc[UR52], gdesc[UR40], tmem[UR26], tmem[UR62], idesc[UR63], UPT ;  /* 0x00ff3e28340075ea */ /* 0x0005e2000b80001a */
[----:B------:R2:W-:Y:S01]  /*1d20*/  UTCHMMA gdesc[UR54], gdesc[UR42], tmem[UR26], tmem[UR64], idesc[UR65], UPT ;  /* 0x00ff402a360075ea */ /* 0x0005e2000b80001a */
[----:B------:R-:W-:Y:S01]  /*1d30*/  NOP ;  /* 0x0000000000007918 */ /* 0x000fe20000000000 */
.L_x_55:
[----:B------:R-:W-:Y:S01]  /*1d40*/  ELECT P0, URZ, PT ;  /* 0x0000000000ff782f */ /* 0x000fe20003800000 */
[----:B--2---:R-:W-:-:S03]  /*1d50*/  UIADD3 UR4, UPT, UPT, UR14, 0x18010, URZ ;  /* 0x000180100e047890 */ /* 0x004fc6000fffe0ff */
[----:B------:R-:W-:Y:S01]  /*1d60*/  ISETP.LT.U32.AND P0, PT, R132, 0x20, P0 ;  /* 0x000000208400780c */ /* 0x000fe20000701070 */
[----:B------:R-:W-:-:S12]  /*1d70*/  UMOV UR5, URZ ;  /* 0x000000ff00057c82 */ /* 0x000fd80008000000 */
[----:B------:R-:W-:Y:S01]  /*1d80*/  VOTEU.ANY UP0, P0 ;  /* 0x0000000000ff7886 */ /* 0x000fe20000000100 */
[----:B------:R-:W-:Y:S01]  /*1d90*/  VOTEU.ANY UP1, P0 ;  /* 0x0000000000ff7886 */ /* 0x000fe20000020100 */
[----:B------:R-:W-:-:S03]  /*1da0*/  ISETP.GE.U32.AND P0, PT, R12, 0x81, PT ;  /* 0x000000810c00780c */ /* 0x000fc60003f06070 */
[----:B------:R-:W-:Y:S02]  /*1db0*/  @UP0 UMOV UR8, UR4 ;  /* 0x0000000400080c82 */ /* 0x000fe40008000000 */
[----:B------:R2:W-:Y:S01]  /*1dc0*/  @UP1 UTCBAR [UR8], URZ ;  /* 0x000000ff080013e9 */ /* 0x0005e200080000ff */
[----:B------:R-:W-:Y:S06]  /*1dd0*/  BAR.SYNC.DEFER_BLOCKING 0x0 ;  /* 0x0000000000007b1d */ /* 0x000fec0000010000 */
[----:B------:R-:W3:Y:S02]  /*1de0*/  SYNCS.PHASECHK.TRANS64.TRYWAIT P1, [UR14+0x18010], RZ ;  /* 0x018010ffff0075a7 */ /* 0x000ee4000802110e */
[----:B--23--:R-:W-:Y:S05]  /*1df0*/  @!P1 BRA `(.L_x_56) ;  /* 0x0000000c00bc9947 */ /* 0x00cfea0003800000 */
.L_x_67:
[----:B------:R-:W-:Y:S05]  /*1e00*/  @!P0 BRA `(.L_x_53) ;  /* 0x0000000400208947 */ /* 0x000fea0003800000 */
[----:B------:R-:W-:Y:S01]  /*1e10*/  IMAD.MOV.U32 R2, RZ, RZ, 0x1 ;  /* 0x00000001ff027424 */ /* 0x000fe200078e00ff */
[----:B------:R-:W2:Y:S01]  /*1e20*/  LDCU UR68, c[0x0][0x3a0] ;  /* 0x00007400ff4477ac */ /* 0x000ea20008000800 */
[----:B------:R-:W-:-:S05]  /*1e30*/  UMOV UR27, 0x80 ;  /* 0x00000080001b7882 */ /* 0x000fca0000000000 */
.L_x_60:
[----:B------:R-:W-:Y:S01]  /*1e40*/  BAR.SYNC.DEFER_BLOCKING 0x0 ;  /* 0x0000000000007b1d */ /* 0x000fe20000010000 */
[----:B------:R-:W-:Y:S01]  /*1e50*/  ELECT P1, URZ, PT ;  /* 0x0000000000ff782f */ /* 0x000fe20003820000 */
[----:B------:R-:W-:Y:S01]  /*1e60*/  @!P3 IMAD.MOV.U32 R3, RZ, RZ, 0x18000 ;  /* 0x00018000ff03b424 */ /* 0x000fe200078e00ff */
[----:B------:R-:W-:Y:S02]  /*1e70*/  ULOP3.LUT UR8, UR15, 0x1, URZ, 0xc0, !UPT ;  /* 0x000000010f087892 */ /* 0x000fe4000f8ec0ff */
[C---:B------:R-:W-:Y:S02]  /*1e80*/  ISETP.LT.U32.AND P1, PT, R132.reuse, 0x40, P1 ;  /* 0x000000408400780c */ /* 0x040fe40000f21070 */
[----:B------:R-:W-:Y:S01]  /*1e90*/  ELECT P0, URZ, PT ;  /* 0x0000000000ff782f */ /* 0x000fe20003800000 */
[----:B------:R-:W-:Y:S02]  /*1ea0*/  ULEA UR9, UR8, UR14, 0xe ;  /* 0x0000000e08097291 */ /* 0x000fe4000f8e70ff */
[----:B------:R-:W-:Y:S01]  /*1eb0*/  ULEA UR30, UR8, UR27, 0x6 ;  /* 0x0000001b081e7291 */ /* 0x000fe2000f8e30ff */
[----:B------:R-:W-:Y:S01]  /*1ec0*/  ISETP.LT.U32.AND P0, PT, R132, 0x40, P0 ;  /* 0x000000408400780c */ /* 0x000fe20000701070 */
[----:B------:R-:W-:-:S05]  /*1ed0*/  ULEA UR8, UR8, UR9, 0xe ;  /* 0x0000000908087291 */ /* 0x000fca000f8e70ff */
[----:B------:R-:W-:Y:S01]  /*1ee0*/  UMOV UR10, UR30 ;  /* 0x0000001e000a7c82 */ /* 0x000fe20008000000 */
[----:B------:R-:W-:-:S05]  /*1ef0*/  VOTEU.ANY UP0, P1 ;  /* 0x0000000000ff7886 */ /* 0x000fca0000800100 */
[----:B------:R-:W-:Y:S01]  /*1f00*/  @UP0 UIADD3 UR28, UPT, UPT, UR9, 0x10000, URZ ;  /* 0x00010000091c0890 */ /* 0x000fe2000fffe0ff */
[----:B------:R3:W-:Y:S01]  /*1f10*/  @!P3 SYNCS.ARRIVE.TRANS64 RZ, [UR14+0x18000], R3 ;  /* 0x01800003ffffb9a7 */ /* 0x0007e2000800000e */
[----:B------:R-:W-:Y:S01]  /*1f20*/  @UP0 UIADD3 UR29, UPT, UPT, UR14, 0x18000, URZ ;  /* 0x000180000e1d0890 */ /* 0x000fe2000fffe0ff */
[----:B------:R-:W-:Y:S01]  /*1f30*/  VOTEU.ANY UP0, P1 ;  /* 0x0000000000ff7886 */ /* 0x000fe20000800100 */
[----:B------:R-:W-:Y:S01]  /*1f40*/  BAR.SYNC.DEFER_BLOCKING 0x0 ;  /* 0x0000000000007b1d */ /* 0x000fe20000010000 */
[----:B---3--:R-:W-:-:S05]  /*1f50*/  IMAD.U32 R3, R2, -0x80000000, RZ ;  /* 0x8000000002037824 */ /* 0x008fca00078e00ff */
[----:B------:R-:W-:-:S05]  /*1f60*/  VOTEU.ANY UP1, P0 ;  /* 0x0000000000ff7886 */ /* 0x000fca0000020100 */
[----:B------:R-:W-:Y:S01]  /*1f70*/  @UP1 UIADD3 UR9, UPT, UPT, UR14, 0x18000, URZ ;  /* 0x000180000e091890 */ /* 0x000fe2000fffe0ff */
[----:B------:R-:W-:Y:S01]  /*1f80*/  VOTEU.ANY UP1, P0 ;  /* 0x0000000000ff7886 */ /* 0x000fe20000020100 */
[----:B------:R3:W-:Y:S01]  /*1f90*/  @UP0 UTMALDG.2D [UR28], [UR12] ;  /* 0x0000001c0c0005b4 */ /* 0x0007e20008008000 */
[----:B------:R-:W-:Y:S01]  /*1fa0*/  UISETP.NE.U32.AND UP0, UPT, UR15, URZ, UPT ;  /* 0x000000ff0f00728c */ /* 0x000fe2000bf05070 */
[----:B------:R5:W-:Y:S06]  /*1fb0*/  MEMBAR.ALL.CTA ;  /* 0x0000000000007992 */ /* 0x000bec0000008000 */
[----:B-----5:R-:W5:Y:S02]  /*1fc0*/  FENCE.VIEW.ASYNC.S ;  /* 0x00000000000073c6 */ /* 0x020f640000000000 */
[----:B-----5:R-:W-:Y:S06]  /*1fd0*/  BAR.SYNC.DEFER_BLOCKING 0x0 ;  /* 0x0000000000007b1d */ /* 0x020fec0000010000 */
[----:B------:R3:W-:Y:S02]  /*1fe0*/  @UP1 UTMALDG.2D [UR8], [UR6] ;  /* 0x00000008060015b4 */ /* 0x0007e40008008000 */
[----:B------:R-:W-:Y:S06]  /*1ff0*/  BAR.SYNC.DEFER_BLOCKING 0x0 ;  /* 0x0000000000007b1d */ /* 0x000fec0000010000 */
[----:B------:R-:W5:Y:S02]  /*2000*/  SYNCS.PHASECHK.TRANS64.TRYWAIT P0, [UR14+0x18000], R3 ;  /* 0x01800003ff0075a7 */ /* 0x000f64000800110e */
[----:B---3-5:R-:W-:Y:S05]  /*2010*/  @!P0 BRA `(.L_x_57) ;  /* 0x0000000c00408947 */ /* 0x028fea0003800000 */
.L_x_68:
[----:B------:R-:W-:Y:S05]  /*2020*/  BRA.U UP0, `(.L_x_58) ;  /* 0x0000000100647547 */ /* 0x000fea000b800000 */
[----:B------:R-:W-:Y:S01]  /*2030*/  UMOV UR8, 0x0 ;  /* 0x0000000000087882 */ /* 0x000fe20000000000 */
[----:B------:R-:W-:Y:S01]  /*2040*/  UMOV UR9, 0x8400490 ;  /* 0x0840049000097882 */ /* 0x000fe20000000000 */
[----:B------:R-:W-:Y:S01]  /*2050*/  UMOV UR28, 0x0 ;  /* 0x00000000001c7882 */ /* 0x000fe20000000000 */
[----:B------:R-:W-:Y:S01]  /*2060*/  UMOV UR29, 0x8400490 ;  /* 0x08400490001d7882 */ /* 0x000fe20000000000 */
        /* <DEDUP_REMOVED lines=21> */
.L_x_58:
[----:B------:R-:W-:-:S04]  /*21c0*/  ELECT P0, URZ, PT ;  /* 0x0000000000ff782f */ /* 0x000fc80003800000 */
[----:B------:R-:W-:-:S13]  /*21d0*/  ISETP.LT.U32.AND P0, PT, R132, 0x20, P0 ;  /* 0x000000208400780c */ /* 0x000fda0000701070 */
[----:B------:R-:W-:Y:S01]  /*21e0*/  VOTEU.ANY UP0, P0 ;  /* 0x0000000000ff7886 */ /* 0x000fe20000000100 */
[----:B------:R-:W-:-:S04]  /*21f0*/  VOTEU.ANY UP1, P0 ;  /* 0x0000000000ff7886 */ /* 0x000fc80000020100 */
[----:B---3--:R-:W-:Y:S02]  /*2200*/  @UP0 UMOV UR8, UR4 ;  /* 0x0000000400080c82 */ /* 0x008fe40008000000 */
[----:B------:R3:W-:Y:S01]  /*2210*/  @UP1 UTCBAR [UR8], URZ ;  /* 0x000000ff080013e9 */ /* 0x0007e200080000ff */
[----:B------:R-:W-:Y:S06]  /*2220*/  BAR.SYNC.DEFER_BLOCKING 0x0 ;  /* 0x0000000000007b1d */ /* 0x000fec0000010000 */
[----:B------:R-:W5:Y:S02]  /*2230*/  SYNCS.PHASECHK.TRANS64.TRYWAIT P0, [UR14+0x18010], R3 ;  /* 0x01801003ff0075a7 */ /* 0x000f64000800110e */
[----:B---3-5:R-:W-:Y:S05]  /*2240*/  @!P0 BRA `(.L_x_59) ;  /* 0x0000000800c08947 */ /* 0x028fea0003800000 */
.L_x_69:
[----:B------:R-:W-:Y:S01]  /*2250*/  UIADD3 UR27, UPT, UPT, UR27, 0x80, URZ ;  /* 0x000000801b1b7890 */ /* 0x000fe2000fffe0ff */
[----:B------:R-:W-:-:S03]  /*2260*/  LOP3.LUT R2, R2, 0x1, RZ, 0x3c, !PT ;  /* 0x0000000102027812 */ /* 0x000fc600078e3cff */
[----:B--2---:R-:W-:-:S09]  /*2270*/  UISETP.GE.AND UP0, UPT, UR27, UR68, UPT ;  /* 0x000000441b00728c */ /* 0x004fd2000bf06270 */
[----:B------:R-:W-:Y:S05]  /*2280*/  BRA.U !UP0, `(.L_x_60) ;  /* 0xfffffff908ec7547 */ /* 0x000fea000b83ffff */
.L_x_53:
[----:B---3-5:R-:W-:Y:S06]  /*2290*/  BAR.SYNC.DEFER_BLOCKING 0x0 ;  /* 0x0000000000007b1d */ /* 0x028fec0000010000 */
[----:B------:R-:W-:Y:S04]  /*22a0*/  BSSY.RECONVERGENT B5, `(.L_x_61) ;  /* 0x0000004000057945 */ /* 0x000fe80003800200 */
[----:B------:R-:W-:Y:S05]  /*22b0*/  @P3 BRA `(.L_x_62) ;  /* 0x0000000000083947 */ /* 0x000fea0003800000 */
[----:B------:R-:W3:Y:S02]  /*22c0*/  SYNCS.CCTL.IV [UR14+0x18000] ;  /* 0x01800000ff0079b1 */ /* 0x000ee4000800000e */
[----:B---3--:R-:W3:Y:S02]  /*22d0*/  SYNCS.CCTL.IV [UR14+0x18010] ;  /* 0x01801000ff0079b1 */ /* 0x008ee4000800000e */
.L_x_62:
[----:B--2---:R-:W-:Y:S05]  /*22e0*/  BSYNC.RECONVERGENT B5 ;  /* 0x0000000000057941 */ /* 0x004fea0003800200 */
.L_x_61:
[----:B------:R-:W-:Y:S01]  /*22f0*/  ULOP3.LUT UR4, UR15, 0x3, URZ, 0xc0, !UPT ;  /* 0x000000030f047892 */ /* 0x000fe2000f8ec0ff */
[C---:B------:R-:W-:Y:S01]  /*2300*/  IMAD.SHL.U32 R2, R0.reuse, 0x10, RZ ;  /* 0x0000001000027824 */ /* 0x040fe200078e00ff */
[----:B------:R-:W-:Y:S01]  /*2310*/  USHF.L.U32 UR15, UR15, 0x5, URZ ;  /* 0x000000050f0f7899 */ /* 0x000fe200080006ff */
[C---:B------:R-:W-:Y:S01]  /*2320*/  IMAD.SHL.U32 R3, R0.reuse, 0x100, RZ ;  /* 0x0000010000037824 */ /* 0x040fe200078e00ff */
[----:B------:R-:W-:Y:S01]  /*2330*/  ULEA UR5, UR4, UR26, 0x15 ;  /* 0x0000001a04057291 */ /* 0x000fe2000f8ea8ff */
[----:B------:R-:W-:Y:S01]  /*2340*/  IMAD.SHL.U32 R0, R0, 0x80, RZ ;  /* 0x0000008000007824 */ /* 0x000fe200078e00ff */
[----:B------:R-:W-:Y:S02]  /*2350*/  ULOP3.LUT UR15, UR15, 0x80, URZ, 0xc0, !UPT ;  /* 0x000000800f0f7892 */ /* 0x000fe4000f8ec0ff */
[----:B------:R-:W-:Y:S02]  /*2360*/  LOP3.LUT R3, R2, 0x8070, R3, 0xc8, !PT ;  /* 0x0000807002037812 */ /* 0x000fe400078ec803 */
[----:B------:R-:W-:Y:S01]  /*2370*/  ELECT P0, URZ, PT ;  /* 0x0000000000ff782f */ /* 0x000fe20003800000 */
[----:B------:R-:W-:Y:S01]  /*2380*/  UIADD3 UR5, UPT, UPT, UR5, UR15, URZ ;  /* 0x0000000f05057290 */ /* 0x000fe2000fffe0ff */
[----:B------:R-:W-:Y:S01]  /*2390*/  LOP3.LUT R0, R3, 0x3f80, R0, 0xf8, !PT ;  /* 0x00003f8003007812 */ /* 0x000fe200078ef800 */
[----:B------:R-:W-:Y:S01]  /*23a0*/  UMOV UR6, UR31 ;  /* 0x0000001f00067c82 */ /* 0x000fe20008000000 */
[----:B------:R-:W-:-:S02]  /*23b0*/  ISETP.LT.U32.AND P0, PT, R132, 0x80, P0 ;  /* 0x000000808400780c */ /* 0x000fc40000701070 */
[C---:B------:R-:W-:Y:S02]  /*23c0*/  LOP3.LUT R2, R0.reuse, 0x10, RZ, 0x3c, !PT ;  /* 0x0000001000027812 */ /* 0x040fe400078e3cff */
[----:B------:R-:W-:Y:S02]  /*23d0*/  LOP3.LUT R3, R0, 0x20, RZ, 0x3c, !PT ;  /* 0x0000002000037812 */ /* 0x000fe400078e3cff */
[----:B----4-:R-:W2:Y:S01]  /*23e0*/  LDTM.x128 R4, tmem[UR5] ;  /* 0x00000005000479ee */ /* 0x010ea200083c0000 */
[----:B------:R-:W-:Y:S01]  /*23f0*/  NOP ;  /* 0x0000000000007918 */ /* 0x000fe20000000000 */
[----:B------:R-:W-:Y:S02]  /*2400*/  ULEA UR5, UR4, UR11, 0x6 ;  /* 0x0000000b04057291 */ /* 0x000fe4000f8e30ff */
[----:B------:R-:W-:-:S03]  /*2410*/  ULEA UR4, UR4, UR14, 0xe ;  /* 0x0000000e04047291 */ /* 0x000fc6000f8e70ff */
[----:B--2---:R-:W-:Y:S01]  /*2420*/  VOTEU.ANY UP1, P0 ;  /* 0x0000000000ff7886 */ /* 0x004fe20000020100 */
[----:B------:R-:W-:Y:S01]  /*2430*/  VOTEU.ANY UP0, P0 ;  /* 0x0000000000ff7886 */ /* 0x000fe20000000100 */
[----:B------:R-:W-:Y:S02]  /*2440*/  F2FP.BF16.F32.PACK_AB R4, R5, R4 ;  /* 0x000000040504723e */ /* 0x000fe400000010ff */
[----:B------:R-:W-:Y:S02]  /*2450*/  F2FP.BF16.F32.PACK_AB R68, R69, R68 ;  /* 0x000000444544723e */ /* 0x000fe400000010ff */
[----:B------:R-:W-:Y:S02]  /*2460*/  F2FP.BF16.F32.PACK_AB R5, R7, R6 ;  /* 0x000000060705723e */ /* 0x000fe400000010ff */
[----:B------:R-:W-:Y:S02]  /*2470*/  F2FP.BF16.F32.PACK_AB R12, R13, R12 ;  /* 0x0000000c0d0c723e */ /* 0x000fe400000010ff */
[----:B------:R-:W-:-:S02]  /*2480*/  F2FP.BF16.F32.PACK_AB R69, R71, R70 ;  /* 0x000000464745723e */ /* 0x000fc400000010ff */
[----:B------:R-:W-:Y:S02]  /*2490*/  F2FP.BF16.F32.PACK_AB R76, R77, R76 ;  /* 0x0000004c4d4c723e */ /* 0x000fe400000010ff */
[----:B------:R-:W-:Y:S02]  /*24a0*/  F2FP.BF16.F32.PACK_AB R6, R9, R8 ;  /* 0x000000080906723e */ /* 0x000fe400000010ff */
[----:B------:R-:W-:Y:S02]  /*24b0*/  F2FP.BF16.F32.PACK_AB R7, R11, R10 ;  /* 0x0000000a0b07723e */ /* 0x000fe400000010ff */
[----:B------:R-:W-:Y:S02]  /*24c0*/  F2FP.BF16.F32.PACK_AB R13, R15, R14 ;  /* 0x0000000e0f0d723e */ /* 0x000fe400000010ff */
[----:B------:R-:W-:Y:S01]  /*24d0*/  F2FP.BF16.F32.PACK_AB R20, R21, R20 ;  /* 0x000000141514723e */ /* 0x000fe200000010ff */
[----:B---3--:R2:W-:Y:S01]  /*24e0*/  STS.128 [R0+UR14], R4 ;  /* 0x0000000400007988 */ /* 0x0085e20008000c0e */
[----:B------:R-:W-:-:S02]  /*24f0*/  F2FP.BF16.F32.PACK_AB R70, R73, R72 ;  /* 0x000000484946723e */ /* 0x000fc400000010ff */
[----:B------:R-:W-:Y:S02]  /*2500*/  F2FP.BF16.F32.PACK_AB R71, R75, R74 ;  /* 0x0000004a4b47723e */ /* 0x000fe400000010ff */
[----:B------:R-:W-:Y:S02]  /*2510*/  F2FP.BF16.F32.PACK_AB R77, R79, R78 ;  /* 0x0000004e4f4d723e */ /* 0x000fe400000010ff */
[----:B------:R-:W-:Y:S01]  /*2520*/  F2FP.BF16.F32.PACK_AB R84, R85, R84 ;  /* 0x000000545554723e */ /* 0x000fe200000010ff */
[----:B------:R3:W-:Y:S01]  /*2530*/  STS.128 [R0+UR14+0x4000], R68 ;  /* 0x0040004400007988 */ /* 0x0007e20008000c0e */
[----:B------:R-:W-:Y:S02]  /*2540*/  F2FP.BF16.F32.PACK_AB R14, R17, R16 ;  /* 0x00000010110e723e */ /* 0x000fe400000010ff */
[----:B------:R-:W-:Y:S02]  /*2550*/  F2FP.BF16.F32.PACK_AB R15, R19, R18 ;  /* 0x00000012130f723e */ /* 0x000fe400000010ff */
[----:B------:R-:W-:-:S02]  /*2560*/  F2FP.BF16.F32.PACK_AB R21, R23, R22 ;  /* 0x000000161715723e */ /* 0x000fc400000010ff */
[----:B------:R-:W-:Y:S01]  /*2570*/  F2FP.BF16.F32.PACK_AB R28, R29, R28 ;  /* 0x0000001c1d1c723e */ /* 0x000fe200000010ff */
[----:B------:R4:W-:Y:S01]  /*2580*/  STS.128 [R2+UR14], R12 ;  /* 0x0000000c02007988 */ /* 0x0009e20008000c0e */
[----:B------:R-:W-:Y:S02]  /*2590*/  F2FP.BF16.F32.PACK_AB R78, R81, R80 ;  /* 0x00000050514e723e */ /* 0x000fe400000010ff */
[----:B------:R-:W-:Y:S02]  /*25a0*/  F2FP.BF16.F32.PACK_AB R79, R83, R82 ;  /* 0x00000052534f723e */ /* 0x000fe400000010ff */
[----:B------:R-:W-:Y:S02]  /*25b0*/  F2FP.BF16.F32.PACK_AB R85, R87, R86 ;  /* 0x000000565755723e */ /* 0x000fe400000010ff */
[----:B------:R-:W-:Y:S01]  /*25c0*/  F2FP.BF16.F32.PACK_AB R92, R93, R92 ;  /* 0x0000005c5d5c723e */ /* 0x000fe200000010ff */
[----:B------:R4:W-:Y:S01]  /*25d0*/  STS.128 [R2+UR14+0x4000], R76 ;  /* 0x0040004c02007988 */ /* 0x0009e20008000c0e */
[----:B------:R-:W-:-:S02]  /*25e0*/  F2FP.BF16.F32.PACK_AB R22, R25, R24 ;  /* 0x000000181916723e */ /* 0x000fc400000010ff */
[----:B------:R-:W-:Y:S02]  /*25f0*/  F2FP.BF16.F32.PACK_AB R23, R27, R26 ;  /* 0x0000001a1b17723e */ /* 0x000fe400000010ff */
[----:B------:R-:W-:Y:S02]  /*2600*/  F2FP.BF16.F32.PACK_AB R29, R31, R30 ;  /* 0x0000001e1f1d723e */ /* 0x000fe400000010ff */
[----:B------:R-:W-:Y:S01]  /*2610*/  F2FP.BF16.F32.PACK_AB R36, R37, R36 ;  /* 0x000000242524723e */ /* 0x000fe200000010ff */
[----:B------:R4:W-:Y:S01]  /*2620*/  STS.128 [R3+UR14], R20 ;  /* 0x0000001403007988 */ /* 0x0009e20008000c0e */
[----:B------:R-:W-:Y:S02]  /*2630*/  F2FP.BF16.F32.PACK_AB R86, R89, R88 ;  /* 0x000000585956723e */ /* 0x000fe400000010ff */
[----:B------:R-:W-:Y:S02]  /*2640*/  F2FP.BF16.F32.PACK_AB R87, R91, R90 ;  /* 0x0000005a5b57723e */ /* 0x000fe400000010ff */
[----:B------:R-:W-:-:S02]  /*2650*/  F2FP.BF16.F32.PACK_AB R93, R95, R94 ;  /* 0x0000005e5f5d723e */ /* 0x000fc400000010ff */
[----:B------:R-:W-:Y:S01]  /*2660*/  F2FP.BF16.F32.PACK_AB R100, R101, R100 ;  /* 0x000000646564723e */ /* 0x000fe200000010ff */
[----:B------:R4:W-:Y:S01]  /*2670*/  STS.128 [R3+UR14+0x4000], R84 ;  /* 0x0040005403007988 */ /* 0x0009e20008000c0e */
        /* <DEDUP_REMOVED lines=8> */
[----:B------:R-:W-:Y:S02]  /*2700*/  LOP3.LUT R8, R0, 0x30, RZ, 0x3c, !PT ;  /* 0x0000003000087812 */ /* 0x000fe400078e3cff */
[----:B------:R-:W-:Y:S02]  /*2710*/  F2FP.BF16.F32.PACK_AB R38, R41, R40 ;  /* 0x000000282926723e */ /* 0x000fe400000010ff */
[----:B------:R-:W-:Y:S01]  /*2720*/  F2FP.BF16.F32.PACK_AB R39, R43, R42 ;  /* 0x0000002a2b27723e */ /* 0x000fe200000010ff */
[----:B------:R4:W-:Y:S01]  /*2730*/  STS.128 [R8+UR14], R28 ;  /* 0x0000001c08007988 */ /* 0x0009e20008000c0e */
[----:B------:R-:W-:-:S02]  /*2740*/  F2FP.BF16.F32.PACK_AB R45, R47, R46 ;  /* 0x0000002e2f2d723e */ /* 0x000fc400000010ff */
[----:B------:R-:W-:Y:S01]  /*2750*/  F2FP.BF16.F32.PACK_AB R52, R53, R52 ;  /* 0x000000343534723e */ /* 0x000fe200000010ff */
[----:B------:R4:W-:Y:S01]  /*2760*/  STS.128 [R8+UR14+0x4000], R92 ;  /* 0x0040005c08007988 */ /* 0x0009e20008000c0e */
[----:B------:R-:W-:Y:S02]  /*2770*/  F2FP.BF16.F32.PACK_AB R102, R105, R104 ;  /* 0x000000686966723e */ /* 0x000fe400000010ff */
[----:B------:R-:W-:Y:S02]  /*2780*/  F2FP.BF16.F32.PACK_AB R103, R107, R106 ;  /* 0x0000006a6b67723e */ /* 0x000fe400000010ff */
[----:B------:R-:W-:Y:S02]  /*2790*/  F2FP.BF16.F32.PACK_AB R109, R111, R110 ;  /* 0x0000006e6f6d723e */ /* 0x000fe400000010ff */
[----:B------:R-:W-:Y:S02]  /*27a0*/  F2FP.BF16.F32.PACK_AB R116, R117, R116 ;  /* 0x000000747574723e */ /* 0x000fe400000010ff */
[----:B------:R-:W-:-:S02]  /*27b0*/  LOP3.LUT R9, R0, 0x40, RZ, 0x3c, !PT ;  /* 0x0000004000097812 */ /* 0x000fc400078e3cff */
[----:B------:R-:W-:Y:S02]  /*27c0*/  F2FP.BF16.F32.PACK_AB R46, R49, R48 ;  /* 0x00000030312e723e */ /* 0x000fe400000010ff */
[----:B------:R-:W-:Y:S01]  /*27d0*/  F2FP.BF16.F32.PACK_AB R47, R51, R50 ;  /* 0x00000032332f723e */ /* 0x000fe200000010ff */
[----:B------:R4:W-:Y:S01]  /*27e0*/  STS.128 [R9+UR14], R36 ;  /* 0x0000002409007988 */ /* 0x0009e20008000c0e */
[----:B------:R-:W-:Y:S02]  /*27f0*/  F2FP.BF16.F32.PACK_AB R53, R55, R54 ;  /* 0x000000363735723e */ /* 0x000fe400000010ff */
[----:B------:R-:W-:Y:S01]  /*2800*/  F2FP.BF16.F32.PACK_AB R60, R61, R60 ;  /* 0x0000003c3d3c723e */ /* 0x000fe200000010ff */
[----:B------:R4:W-:Y:S01]  /*2810*/  STS.128 [R9+UR14+0x4000], R100 ;  /* 0x0040006409007988 */ /* 0x0009e20008000c0e */
[----:B------:R-:W-:Y:S02]  /*2820*/  F2FP.BF16.F32.PACK_AB R110, R113, R112 ;  /* 0x00000070716e723e */ /* 0x000fe400000010ff */
[----:B------:R-:W-:-:S02]  /*2830*/  F2FP.BF16.F32.PACK_AB R111, R115, R114 ;  /* 0x00000072736f723e */ /* 0x000fc400000010ff */
        /* <DEDUP_REMOVED lines=11> */
[----:B--2---:R-:W-:Y:S02]  /*28f0*/  LOP3.LUT R4, R0, 0x60, RZ, 0x3c, !PT ;  /* 0x0000006000047812 */ /* 0x004fe400078e3cff */
[----:B------:R-:W-:Y:S02]  /*2900*/  F2FP.BF16.F32.PACK_AB R62, R65, R64 ;  /* 0x00000040413e723e */ /* 0x000fe400000010ff */
[----:B------:R-:W-:Y:S01]  /*2910*/  F2FP.BF16.F32.PACK_AB R63, R67, R66 ;  /* 0x00000042433f723e */ /* 0x000fe200000010ff */
[----:B------:R4:W-:Y:S01]  /*2920*/  STS.128 [R4+UR14], R52 ;  /* 0x0000003404007988 */ /* 0x0009e20008000c0e */
[----:B------:R-:W-:-:S02]  /*2930*/  F2FP.BF16.F32.PACK_AB R126, R129, R128 ;  /* 0x00000080817e723e */ /* 0x000fc400000010ff */
[----:B------:R-:W-:Y:S01]  /*2940*/  F2FP.BF16.F32.PACK_AB R127, R131, R130 ;  /* 0x00000082837f723e */ /* 0x000fe200000010ff */
[----:B------:R4:W-:Y:S01]  /*2950*/  STS.128 [R4+UR14+0x4000], R116 ;  /* 0x0040007404007988 */ /* 0x0009e20008000c0e */
[----:B---3--:R-:W-:-:S05]  /*2960*/  LOP3.LUT R0, R0, 0x70, RZ, 0x3c, !PT ;  /* 0x0000007000007812 */ /* 0x008fca00078e3cff */
[----:B------:R4:W-:Y:S04]  /*2970*/  STS.128 [R0+UR14], R60 ;  /* 0x0000003c00007988 */ /* 0x0009e80008000c0e */
[----:B------:R4:W-:Y:S01]  /*2980*/  STS.128 [R0+UR14+0x4000], R124 ;  /* 0x0040007c00007988 */ /* 0x0009e20008000c0e */
[----:B------:R2:W-:Y:S06]  /*2990*/  MEMBAR.ALL.CTA ;  /* 0x0000000000007992 */ /* 0x0005ec0000008000 */
[----:B--2---:R-:W2:Y:S02]  /*29a0*/  FENCE.VIEW.ASYNC.S ;  /* 0x00000000000073c6 */ /* 0x004ea40000000000 */
[----:B--2---:R-:W-:Y:S06]  /*29b0*/  BAR.SYNC.DEFER_BLOCKING 0x0 ;  /* 0x0000000000007b1d */ /* 0x004fec0000010000 */
[----:B------:R4:W-:Y:S01]  /*29c0*/  @UP1 UTMASTG.2D [UR4], [UR16] ;  /* 0x00000004100013b5 */ /* 0x0009e20008008000 */
[----:B------:R0:W-:Y:S01]  /*29d0*/  UTMACMDFLUSH ;  /* 0x00000000000079b7 */ /* 0x0001e20000000000 */
[----:B------:R-:W-:-:S04]  /*29e0*/  DEPBAR.LE SB0, 0x0 ;  /* 0x000080000000791a */ /* 0x000fc80000000000 */
[----:B------:R-:W-:Y:S08]  /*29f0*/  BAR.SYNC.DEFER_BLOCKING 0x0 ;  /* 0x0000000000007b1d */ /* 0x000ff00000010000 */
[----:B------:R-:W-:Y:S06]  /*2a00*/  BAR.SYNC.DEFER_BLOCKING 0x0 ;  /* 0x0000000000007b1d */ /* 0x000fec0000010000 */
[----:B----4-:R-:W-:Y:S05]  /*2a10*/  @P2 BRA `(.L_x_63) ;  /* 0x0000000000a02947 */ /* 0x010fea0003800000 */
[----:B------:R-:W2:Y:S01]  /*2a20*/  S2UR UR5, SR_CgaCtaId ;  /* 0x00000000000579c3 */ /* 0x000ea20000008800 */
[----:B------:R-:W-:Y:S01]  /*2a30*/  NOP ;  /* 0x0000000000007918 */ /* 0x000fe20000000000 */
[----:B------:R-:W-:Y:S01]  /*2a40*/  UMOV UR4, 0x50 ;  /* 0x0000005000047882 */ /* 0x000fe20000000000 */
[----:B------:R-:W-:Y:S02]  /*2a50*/  IMAD.U32 R0, RZ, RZ, UR26 ;  /* 0x0000001aff007e24 */ /* 0x000fe4000f8e00ff */
[----:B------:R-:W-:Y:S02]  /*2a60*/  IMAD.MOV.U32 R3, RZ, RZ, 0xff ;  /* 0x000000ffff037424 */ /* 0x000fe400078e00ff */
[----:B------:R-:W-:Y:S01]  /*2a70*/  IMAD.MOV.U32 R7, RZ, RZ, 0x1 ;  /* 0x00000001ff077424 */ /* 0x000fe200078e00ff */
[----:B------:R-:W-:-:S04]  /*2a80*/  LOP3.LUT R0, R0, 0xffff, RZ, 0xc0, !PT ;  /* 0x0000ffff00007812 */ /* 0x000fc800078ec0ff */
[----:B------:R-:W-:-:S05]  /*2a90*/  SHF.R.U32.HI R0, RZ, 0x5, R0 ;  /* 0x00000005ff007819 */ /* 0x000fca0000011600 */
[----:B------:R-:W-:Y:S01]  /*2aa0*/  VIADD R2, R0, 0x10 ;  /* 0x0000001000027836 */ /* 0x000fe20000000000 */
[----:B------:R-:W-:Y:S01]  /*2ab0*/  SHF.L.U32 R0, R3, R0, RZ ;  /* 0x0000000003007219 */ /* 0x000fe200000006ff */
[----:B--2---:R-:W-:-:S03]  /*2ac0*/  ULEA UR6, UR5, UR4, 0x18 ;  /* 0x0000000405067291 */ /* 0x004fc6000f8ec0ff */
[----:B------:R-:W-:-:S04]  /*2ad0*/  SHF.L.U32 R3, R7, R2, RZ ;  /* 0x0000000207037219 */ /* 0x000fc800000006ff */
[----:B------:R-:W-:Y:S02]  /*2ae0*/  LOP3.LUT R0, R3, R0, RZ, 0xfc, !PT ;  /* 0x0000000003007212 */ /* 0x000fe400078efcff */
[----:B------:R-:W2:Y:S02]  /*2af0*/  LDS R5, [UR6] ;  /* 0x00000006ff057984 */ /* 0x000ea40008000800 */
[C---:B------:R-:W-:Y:S02]  /*2b00*/  LOP3.LUT R2, R0.reuse, 0xffff, RZ, 0xc0, !PT ;  /* 0x0000ffff00027812 */ /* 0x040fe400078ec0ff */
[----:B--2---:R-:W-:-:S04]  /*2b10*/  LOP3.LUT R3, R0, 0xffff, R5, 0x80, !PT ;  /* 0x0000ffff00037812 */ /* 0x004fc800078e8005 */
[----:B------:R-:W-:-:S13]  /*2b20*/  ISETP.NE.AND P0, PT, R3, R2, PT ;  /* 0x000000020300720c */ /* 0x000fda0003f05270 */
[----:B------:R-:W-:Y:S05]  /*2b30*/  @P0 BRA `(.L_x_64) ;  /* 0x0000000000500947 */ /* 0x000fea0003800000 */
[----:B------:R-:W-:Y:S02]  /*2b40*/  SHF.R.U32.HI R5, RZ, 0x10, R5 ;  /* 0x00000010ff057819 */ /* 0x000fe40000011605 */
[----:B------:R-:W-:-:S04]  /*2b50*/  SHF.R.U32.HI R2, RZ, 0x10, R0 ;  /* 0x00000010ff027819 */ /* 0x000fc80000011600 */
[----:B------:R-:W-:-:S04]  /*2b60*/  LOP3.LUT R5, R5, R2, RZ, 0xc0, !PT ;  /* 0x0000000205057212 */ /* 0x000fc800078ec0ff */
[----:B------:R-:W-:-:S13]  /*2b70*/  ISETP.NE.AND P0, PT, R5, R2, PT ;  /* 0x000000020500720c */ /* 0x000fda0003f05270 */
[----:B------:R-:W-:Y:S05]  /*2b80*/  @P0 BRA `(.L_x_65) ;  /* 0x0000000000300947 */ /* 0x000fea0003800000 */
[----:B------:R-:W-:Y:S01]  /*2b90*/  R2UR UR4, R0 ;  /* 0x00000000000472ca */ /* 0x000fe200000e0000 */
[----:B------:R-:W-:Y:S01]  /*2ba0*/  VOTEU.ANY UR5, UPT, PT ;  /* 0x0000000000057886 */ /* 0x000fe200038e0100 */
[----:B------:R-:W2:Y:S01]  /*2bb0*/  S2R R0, SR_LANEID ;  /* 0x0000000000007919 */ /* 0x000ea20000000000 */
[----:B------:R-:W-:-:S10]  /*2bc0*/  UFLO.U32 UR5, UR5 ;  /* 0x00000005000572bd */ /* 0x000fd400080e0000 */
[----:B------:R-:W-:-:S06]  /*2bd0*/  ULOP3.LUT UR4, URZ, UR4, URZ, 0x33, !UPT ;  /* 0x00000004ff047292 */ /* 0x000fcc000f8e33ff */
[----:B------:R-:W-:-:S04]  /*2be0*/  IMAD.U32 R2, RZ, RZ, UR4 ;  /* 0x00000004ff027e24 */ /* 0x000fc8000f8e00ff */
[----:B------:R-:W3:Y:S02]  /*2bf0*/  REDUX UR7, R2 ;  /* 0x00000000020773c4 */ /* 0x000ee40000000000 */
[----:B------:R4:W-:Y:S01]  /*2c00*/  UTCATOMSWS.AND URZ, UR4 ;  /* 0x0000000400ff79e3 */ /* 0x0009e20008000000 */
[----:B--2---:R-:W-:Y:S01]  /*2c10*/  ISETP.EQ.U32.AND P0, PT, R0, UR5, PT ;  /* 0x0000000500007c0c */ /* 0x004fe2000bf02070 */
[----:B---3--:R-:W-:-:S12]  /*2c20*/  IMAD.U32 R0, RZ, RZ, UR7 ;  /* 0x00000007ff007e24 */ /* 0x008fd8000f8e00ff */
[----:B------:R4:W-:Y:S01]  /*2c30*/  @P0 ATOMS.AND RZ, [UR6], R0 ;  /* 0x00000000ffff098c */ /* 0x0009e2000a800006 */
[----:B------:R-:W-:Y:S05]  /*2c40*/  BRA `(.L_x_63) ;  /* 0x0000000000147947 */ /* 0x000fea0003800000 */
.L_x_65:
[----:B------:R-:W-:-:S07]  /*2c50*/  MOV R2, 0x2c70 ;  /* 0x00002c7000027802 */ /* 0x000fce0000000f00 */
[----:B-1----:R-:W-:Y:S05]  /*2c60*/  CALL.REL.NOINC `($__internal_0_$__cuda_sm10x_tcgen05_guardrail_trap_col_being_dealloced_not_returned_by_alloc) ;  /* 0x0000000000447944 */ /* 0x002fea0003c00000 */
[----:B------:R-:W-:Y:S05]  /*2c70*/  BRA `(.L_x_63) ;  /* 0x0000000000087947 */ /* 0x000fea0003800000 */
.L_x_64:
[----:B------:R-:W-:-:S07]  /*2c80*/  MOV R2, 0x2ca0 ;  /* 0x00002ca000027802 */ /* 0x000fce0000000f00 */
[----:B-1----:R-:W-:Y:S05]  /*2c90*/  CALL.REL.NOINC `($__internal_2_$__cuda_sm10x_tcgen05_guardrail_trap_unallocated_columns_being_dealloced) ;  /* 0x0000000000507944 */ /* 0x002fea0003c00000 */
.L_x_63:
[----:B------:R-:W-:Y:S01]  /*2ca0*/  NOP ;  /* 0x0000000000007918 */ /* 0x000fe20000000000 */
[----:B----4-:R-:W-:Y:S05]  /*2cb0*/  EXIT ;  /* 0x000000000000794d */ /* 0x010fea0003800000 */
.L_x_54:
[----:B------:R-:W2:Y:S02]  /*2cc0*/  SYNCS.PHASECHK.TRANS64.TRYWAIT P0, [UR14+0x18000], RZ ;  /* 0x018000ffff0075a7 */ /* 0x000ea4000800110e */
[----:B--2---:R-:W-:Y:S05]  /*2cd0*/  @!P0 BRA `(.L_x_54) ;  /* 0xfffffffc00f88947 */ /* 0x004fea000383ffff */
[----:B------:R-:W-:Y:S05]  /*2ce0*/  BRA `(.L_x_66) ;  /* 0xffffffec00ac7947 */ /* 0x000fea000383ffff */
.L_x_56:
[----:B------:R-:W2:Y:S02]  /*2cf0*/  SYNCS.PHASECHK.TRANS64.TRYWAIT P1, [UR14+0x18010], RZ ;  /* 0x018010ffff0075a7 */ /* 0x000ea4000802110e */
[----:B--2---:R-:W-:Y:S05]  /*2d00*/  @!P1 BRA `(.L_x_56) ;  /* 0xfffffffc00f89947 */ /* 0x004fea000383ffff */
[----:B------:R-:W-:Y:S05]  /*2d10*/  BRA `(.L_x_67) ;  /* 0xfffffff000387947 */ /* 0x000fea000383ffff */
.L_x_57:
[----:B------:R-:W3:Y:S02]  /*2d20*/  SYNCS.PHASECHK.TRANS64.TRYWAIT P0, [UR14+0x18000], R3 ;  /* 0x01800003ff0075a7 */ /* 0x000ee4000800110e */
[----:B---3--:R-:W-:Y:S05]  /*2d30*/  @!P0 BRA `(.L_x_57) ;  /* 0xfffffffc00f88947 */ /* 0x008fea000383ffff */
[----:B------:R-:W-:Y:S05]  /*2d40*/  BRA `(.L_x_68) ;  /* 0xfffffff000b47947 */ /* 0x000fea000383ffff */
.L_x_59:
[----:B------:R-:W3:Y:S02]  /*2d50*/  SYNCS.PHASECHK.TRANS64.TRYWAIT P0, [UR14+0x18010], R3 ;  /* 0x01801003ff0075a7 */ /* 0x000ee4000800110e */
[----:B---3--:R-:W-:Y:S05]  /*2d60*/  @!P0 BRA `(.L_x_59) ;  /* 0xfffffffc00f88947 */ /* 0x008fea000383ffff */
[----:B------:R-:W-:Y:S05]  /*2d70*/  BRA `(.L_x_69) ;  /* 0xfffffff400347947 */ /* 0x000fea000383ffff */
        .weak           $__internal_0_$__cuda_sm10x_tcgen05_guardrail_trap_col_being_dealloced_not_returned_by_alloc
        .type           $__internal_0_$__cuda_sm10x_tcgen05_guardrail_trap_col_being_dealloced_not_returned_by_alloc,@function
        .size           $__internal_0_$__cuda_sm10x_tcgen05_guardrail_trap_col_being_dealloced_not_returned_by_alloc,($__internal_1_$__cuda_sm10x_tcgen05_guardrail_trap_phase_invalid_during_alloc - $__internal_0_$__cuda_sm10x_tcgen05_guardrail_trap_col_being_dealloced_not_returned_by_alloc)
$__internal_0_$__cuda_sm10x_tcgen05_guardrail_trap_col_being_dealloced_not_returned_by_alloc:
[----:B------:R-:W-:Y:S05]  /*2d80*/  BPT.TRAP 0x1 ;  /* 0x000000040000795c */ /* 0x000fea0000300000 */
[----:B------:R-:W-:-:S04]  /*2d90*/  IMAD.MOV.U32 R3, RZ, RZ, 0x0 ;  /* 0x00000000ff037424 */ /* 0x000fc800078e00ff */
[----:B------:R-:W-:Y:S05]  /*2da0*/  RET.REL.NODEC R2 `(gluon_tcgen05) ;  /* 0xffffffd002947950 */ /* 0x000fea0003c3ffff */
        .weak           $__internal_1_$__cuda_sm10x_tcgen05_guardrail_trap_phase_invalid_during_alloc
        .type           $__internal_1_$__cuda_sm10x_tcgen05_guardrail_trap_phase_invalid_during_alloc,@function
        .size           $__internal_1_$__cuda_sm10x_tcgen05_guardrail_trap_phase_invalid_during_alloc,($__internal_2_$__cuda_sm10x_tcgen05_guardrail_trap_unallocated_columns_being_dealloced - $__internal_1_$__cuda_sm10x_tcgen05_guardrail_trap_phase_invalid_during_alloc)
$__internal_1_$__cuda_sm10x_tcgen05_guardrail_trap_phase_invalid_during_alloc:
[----:B------:R-:W-:Y:S05]  /*2db0*/  BPT.TRAP 0x1 ;  /* 0x000000040000795c */ /* 0x000fea0000300000 */
[----:B------:R-:W-:-:S04]  /*2dc0*/  IMAD.MOV.U32 R3, RZ, RZ, 0x0 ;  /* 0x00000000ff037424 */ /* 0x000fc800078e00ff */
[----:B------:R-:W-:Y:S05]  /*2dd0*/  RET.REL.NODEC R2 `(gluon_tcgen05) ;  /* 0xffffffd002887950 */ /* 0x000fea0003c3ffff */
        .weak           $__internal_2_$__cuda_sm10x_tcgen05_guardrail_trap_unallocated_columns_being_dealloced
        .type           $__internal_2_$__cuda_sm10x_tcgen05_guardrail_trap_unallocated_columns_being_dealloced,@function
        .size           $__internal_2_$__cuda_sm10x_tcgen05_guardrail_trap_unallocated_columns_being_dealloced,(.L_x_73 - $__internal_2_$__cuda_sm10x_tcgen05_guardrail_trap_unallocated_columns_being_dealloced)
$__internal_2_$__cuda_sm10x_tcgen05_guardrail_trap_unallocated_columns_being_dealloced:
[----:B------:R-:W-:Y:S05]  /*2de0*/  BPT.TRAP 0x1 ;  /* 0x000000040000795c */ /* 0x000fea0000300000 */
[----:B------:R-:W-:-:S04]  /*2df0*/  IMAD.MOV.U32 R3, RZ, RZ, 0x0 ;  /* 0x00000000ff037424 */ /* 0x000fc800078e00ff */
[----:B------:R-:W-:Y:S05]  /*2e00*/  RET.REL.NODEC R2 `(gluon_tcgen05) ;  /* 0xffffffd0027c7950 */ /* 0x000fea0003c3ffff */
.L_x_70:
[----:B------:R-:W-:-:S00]  /*2e10*/  BRA `(.L_x_70) ;  /* 0xfffffffc00fc7947 */ /* 0x000fc0000383ffff */
[----:B------:R-:W-:-:S00]  /*2e20*/  NOP ;  /* 0x0000000000007918 */ /* 0x000fc00000000000 */
        /* <DEDUP_REMOVED lines=13> */
.L_x_73:


//--------------------- .nv.shared.gluon_tcgen05  --------------------------
	.section	.nv.shared.gluon_tcgen05,"aw",@nobits
	.sectionflags	@""
	.align	16
	.zero		1024


//--------------------- .nv.shared.reserved.0     --------------------------
	.section	.nv.shared.reserved.0,"aw",@nobits
	.align	8
	.weak		__nv_reservedSMEM_offset_0_alias
	.size		__nv_reservedSMEM_offset_0_alias, 0, 64
	.other		__nv_reservedSMEM_offset_0_alias,@"STO_CUDA_RESERVED_SHARED STV_DEFAULT"
__nv_reservedSMEM_offset_0_alias:
	.zero		0
.nv.shared.reserved.0:
	.zero		64
	.weak		__nv_reservedSMEM_allocation_phase
	.type		__nv_reservedSMEM_allocation_phase,@object
	.size		__nv_reservedSMEM_allocation_phase,(.L_0 - __nv_reservedSMEM_allocation_phase)
__nv_reservedSMEM_allocation_phase:
	.zero		1
.L_0:
	.zero		7
	.weak		__nv_reservedSMEM_devtool_atexit_pc
	.type		__nv_reservedSMEM_devtool_atexit_pc,@object
	.size		__nv_reservedSMEM_devtool_atexit_pc,(__nv_reservedSMEM_allocation_mask - __nv_reservedSMEM_devtool_atexit_pc)
__nv_reservedSMEM_devtool_atexit_pc:
	.zero		8
	.weak		__nv_reservedSMEM_allocation_mask
	.type		__nv_reservedSMEM_allocation_mask,@object
	.size		__nv_reservedSMEM_allocation_mask,(.L_2 - __nv_reservedSMEM_allocation_mask)
__nv_reservedSMEM_allocation_mask:
	.zero		4
.L_2:


//--------------------- .nv.constant0.gluon_tcgen05 --------------------------
	.section	.nv.constant0.gluon_tcgen05,"a",@progbits
	.sectionflags	@""
	.align	4
.nv.constant0.gluon_tcgen05:
	.zero		976


//--------------------- SYMBOLS --------------------------

	.type		.nv.reservedSmem.offset0,@object
	.size		.nv.reservedSmem.offset0,0x4
	.type		.nv.reservedSmem.cap,@object
	.size		.nv.reservedSmem.cap,0x4
